	.target	sm_100a

	.elftype	@"ET_EXEC"


//--------------------- .note.nv.tkinfo           --------------------------
	.section	.note.nv.tkinfo,"",@"SHT_NOTE"
	.sectionflags	@"SHF_NOTE_NV_TKINFO"
	.tkinfo
        /*0018*/ 	.word	0x00000002
        /*0030*/ 	.string	""
        /*0030*/ 	.string	"ptxas"
        /*0030*/ 	.string	"Cuda compilation tools, release 13.0, V13.0.88"
        /*0030*/ 	.string	"Build cuda_13.0.r13.0/compiler.36424714_0"
        /*0030*/ 	.string	"-arch sm_100a -m 64 "



//--------------------- .note.nv.cuinfo           --------------------------
	.section	.note.nv.cuinfo,"",@"SHT_NOTE"
	.sectionflags	@"SHF_NOTE_NV_CUINFO"
        /*0018*/ 	.short	0x0002
        /*001a*/ 	.short	0x0064
        /*001c*/ 	.short	0x0082
	.zero		2


//--------------------- .nv.info                  --------------------------
	.section	.nv.info,"",@"SHT_CUDA_INFO"
	.align	4


	//----- nvinfo : EIATTR_REGCOUNT
	.align		4
        /*0000*/ 	.byte	0x04, 0x2f
        /*0002*/ 	.short	(.L_12 - .L_11)
	.align		4
.L_11:
        /*0004*/ 	.word	index@(_ZN7cutlass13device_kernelIN5flash11enable_sm90INS1_16FlashAttnFwdSm90INS1_25CollectiveMainloopFwdSm90ILi2EN4cute5tupleIJNS5_1CILi1EEES8_S8_EEENS6_IJNS7_ILi128EEENS7_ILi80EEENS7_ILi256EEEEEELi256ENS_6half_tEfNS_4arch4Sm90ELb1ELb0ELb0ELb1ELb1ELb1ELb0ELb1ELb1ELb1ELb0ELb0EEENS1_21CollectiveEpilogueFwdINS6_IJSA_SC_SB_EEES9_SE_SG_Li256ELb1ELb1ELb0ELb0EEENS1_36VarlenDynamicPersistentTileSchedulerILi128ELi80ELi256ELi128ELb0ELb1ELb1ELb1ELb1ELb1EEEEEEEEEvNT_6ParamsE)
        /*0008*/ 	.word	0x00000004


	//----- nvinfo : EIATTR_FRAME_SIZE
	.align		4
.L_12:
        /*000c*/ 	.byte	0x04, 0x11
        /*000e*/ 	.short	(.L_14 - .L_13)
	.align		4
.L_13:
        /*0010*/ 	.word	index@(_ZN7cutlass13device_kernelIN5flash11enable_sm90INS1_16FlashAttnFwdSm90INS1_25CollectiveMainloopFwdSm90ILi2EN4cute5tupleIJNS5_1CILi1EEES8_S8_EEENS6_IJNS7_ILi128EEENS7_ILi80EEENS7_ILi256EEEEEELi256ENS_6half_tEfNS_4arch4Sm90ELb1ELb0ELb0ELb1ELb1ELb1ELb0ELb1ELb1ELb1ELb0ELb0EEENS1_21CollectiveEpilogueFwdINS6_IJSA_SC_SB_EEES9_SE_SG_Li256ELb1ELb1ELb0ELb0EEENS1_36VarlenDynamicPersistentTileSchedulerILi128ELi80ELi256ELi128ELb0ELb1ELb1ELb1ELb1ELb1EEEEEEEEEvNT_6ParamsE)
        /*0014*/ 	.word	0x00000000


	//----- nvinfo : EIATTR_REGCOUNT
	.align		4
.L_14:
        /*0018*/ 	.byte	0x04, 0x2f
        /*001a*/ 	.short	(.L_16 - .L_15)
	.align		4
.L_15:
        /*001c*/ 	.word	index@(_ZN7cutlass13device_kernelIN5flash11enable_sm90INS1_16FlashAttnFwdSm90INS1_25CollectiveMainloopFwdSm90ILi2EN4cute5tupleIJNS5_1CILi1EEES8_S8_EEENS6_IJNS7_ILi128EEENS7_ILi80EEENS7_ILi256EEEEEELi256ENS_6half_tEfNS_4arch4Sm90ELb1ELb0ELb0ELb1ELb1ELb0ELb0ELb1ELb1ELb1ELb0ELb0EEENS1_21CollectiveEpilogueFwdINS6_IJSA_SC_SB_EEES9_SE_SG_Li256ELb1ELb1ELb0ELb0EEENS1_36VarlenDynamicPersistentTileSchedulerILi128ELi80ELi256ELi128ELb0ELb1ELb1ELb1ELb1ELb1EEEEEEEEEvNT_6ParamsE)
        /*0020*/ 	.word	0x00000004


	//----- nvinfo : EIATTR_FRAME_SIZE
	.align		4
.L_16:
        /*0024*/ 	.byte	0x04, 0x11
        /*0026*/ 	.short	(.L_18 - .L_17)
	.align		4
.L_17:
        /*0028*/ 	.word	index@(_ZN7cutlass13device_kernelIN5flash11enable_sm90INS1_16FlashAttnFwdSm90INS1_25CollectiveMainloopFwdSm90ILi2EN4cute5tupleIJNS5_1CILi1EEES8_S8_EEENS6_IJNS7_ILi128EEENS7_ILi80EEENS7_ILi256EEEEEELi256ENS_6half_tEfNS_4arch4Sm90ELb1ELb0ELb0ELb1ELb1ELb0ELb0ELb1ELb1ELb1ELb0ELb0EEENS1_21CollectiveEpilogueFwdINS6_IJSA_SC_SB_EEES9_SE_SG_Li256ELb1ELb1ELb0ELb0EEENS1_36VarlenDynamicPersistentTileSchedulerILi128ELi80ELi256ELi128ELb0ELb1ELb1ELb1ELb1ELb1EEEEEEEEEvNT_6ParamsE)
        /*002c*/ 	.word	0x00000000


	//----- nvinfo : EIATTR_REGCOUNT
	.align		4
.L_18:
        /*0030*/ 	.byte	0x04, 0x2f
        /*0032*/ 	.short	(.L_20 - .L_19)
	.align		4
.L_19:
        /*0034*/ 	.word	index@(_ZN7cutlass13device_kernelIN5flash11enable_sm90INS1_16FlashAttnFwdSm90INS1_25CollectiveMainloopFwdSm90ILi2EN4cute5tupleIJNS5_1CILi1EEES8_S8_EEENS6_IJNS7_ILi128EEENS7_ILi80EEENS7_ILi256EEEEEELi256ENS_6half_tEfNS_4arch4Sm90ELb1ELb0ELb0ELb0ELb1ELb0ELb0ELb1ELb1ELb1ELb0ELb0EEENS1_21CollectiveEpilogueFwdINS6_IJSA_SC_SB_EEES9_SE_SG_Li256ELb0ELb1ELb0ELb0EEENS1_30DynamicPersistentTileSchedulerILi256ELi128ELb0ELb1ELb1EEEEEEEEEvNT_6ParamsE)
        /*0038*/ 	.word	0x00000004


	//----- nvinfo : EIATTR_FRAME_SIZE
	.align		4
.L_20:
        /*003c*/ 	.byte	0x04, 0x11
        /*003e*/ 	.short	(.L_22 - .L_21)
	.align		4
.L_21:
        /*0040*/ 	.word	index@(_ZN7cutlass13device_kernelIN5flash11enable_sm90INS1_16FlashAttnFwdSm90INS1_25CollectiveMainloopFwdSm90ILi2EN4cute5tupleIJNS5_1CILi1EEES8_S8_EEENS6_IJNS7_ILi128EEENS7_ILi80EEENS7_ILi256EEEEEELi256ENS_6half_tEfNS_4arch4Sm90ELb1ELb0ELb0ELb0ELb1ELb0ELb0ELb1ELb1ELb1ELb0ELb0EEENS1_21CollectiveEpilogueFwdINS6_IJSA_SC_SB_EEES9_SE_SG_Li256ELb0ELb1ELb0ELb0EEENS1_30DynamicPersistentTileSchedulerILi256ELi128ELb0ELb1ELb1EEEEEEEEEvNT_6ParamsE)
        /*0044*/ 	.word	0x00000000


	//----- nvinfo : EIATTR_REGCOUNT
	.align		4
.L_22:
        /*0048*/ 	.byte	0x04, 0x2f
        /*004a*/ 	.short	(.L_24 - .L_23)
	.align		4
.L_23:
        /*004c*/ 	.word	index@(_ZN7cutlass13device_kernelIN5flash11enable_sm90INS1_16FlashAttnFwdSm90INS1_25CollectiveMainloopFwdSm90ILi2EN4cute5tupleIJNS5_1CILi1EEES8_S8_EEENS6_IJNS7_ILi128EEENS7_ILi64EEENS7_ILi256EEEEEELi256ENS_6half_tEfNS_4arch4Sm90ELb0ELb1ELb0ELb1ELb1ELb1ELb0ELb1ELb1ELb1ELb0ELb0EEENS1_21CollectiveEpilogueFwdINS6_IJSA_SC_SB_EEES9_SE_SG_Li256ELb1ELb1ELb0ELb0EEENS1_36VarlenDynamicPersistentTileSchedulerILi128ELi64ELi256ELi128ELb0ELb1ELb1ELb1ELb0ELb1EEEEEEEEEvNT_6ParamsE)
        /*0050*/ 	.word	0x00000004


	//----- nvinfo : EIATTR_FRAME_SIZE
	.align		4
.L_24:
        /*0054*/ 	.byte	0x04, 0x11
        /*0056*/ 	.short	(.L_26 - .L_25)
	.align		4
.L_25:
        /*0058*/ 	.word	index@(_ZN7cutlass13device_kernelIN5flash11enable_sm90INS1_16FlashAttnFwdSm90INS1_25CollectiveMainloopFwdSm90ILi2EN4cute5tupleIJNS5_1CILi1EEES8_S8_EEENS6_IJNS7_ILi128EEENS7_ILi64EEENS7_ILi256EEEEEELi256ENS_6half_tEfNS_4arch4Sm90ELb0ELb1ELb0ELb1ELb1ELb1ELb0ELb1ELb1ELb1ELb0ELb0EEENS1_21CollectiveEpilogueFwdINS6_IJSA_SC_SB_EEES9_SE_SG_Li256ELb1ELb1ELb0ELb0EEENS1_36VarlenDynamicPersistentTileSchedulerILi128ELi64ELi256ELi128ELb0ELb1ELb1ELb1ELb0ELb1EEEEEEEEEvNT_6ParamsE)
        /*005c*/ 	.word	0x00000000


	//----- nvinfo : EIATTR_REGCOUNT
	.align		4
.L_26:
        /*0060*/ 	.byte	0x04, 0x2f
        /*0062*/ 	.short	(.L_28 - .L_27)
	.align		4
.L_27:
        /*0064*/ 	.word	index@(_ZN7cutlass13device_kernelIN5flash11enable_sm90INS1_16FlashAttnFwdSm90INS1_25CollectiveMainloopFwdSm90ILi2EN4cute5tupleIJNS5_1CILi1EEES8_S8_EEENS6_IJNS7_ILi128EEENS7_ILi64EEENS7_ILi256EEEEEELi256ENS_6half_tEfNS_4arch4Sm90ELb0ELb1ELb0ELb1ELb1ELb0ELb0ELb1ELb1ELb1ELb0ELb0EEENS1_21CollectiveEpilogueFwdINS6_IJSA_SC_SB_EEES9_SE_SG_Li256ELb1ELb1ELb0ELb0EEENS1_36VarlenDynamicPersistentTileSchedulerILi128ELi64ELi256ELi128ELb0ELb1ELb1ELb1ELb0ELb1EEEEEEEEEvNT_6ParamsE)
        /*0068*/ 	.word	0x00000004


	//----- nvinfo : EIATTR_FRAME_SIZE
	.align		4
.L_28:
        /*006c*/ 	.byte	0x04, 0x11
        /*006e*/ 	.short	(.L_30 - .L_29)
	.align		4
.L_29:
        /*0070*/ 	.word	index@(_ZN7cutlass13device_kernelIN5flash11enable_sm90INS1_16FlashAttnFwdSm90INS1_25CollectiveMainloopFwdSm90ILi2EN4cute5tupleIJNS5_1CILi1EEES8_S8_EEENS6_IJNS7_ILi128EEENS7_ILi64EEENS7_ILi256EEEEEELi256ENS_6half_tEfNS_4arch4Sm90ELb0ELb1ELb0ELb1ELb1ELb0ELb0ELb1ELb1ELb1ELb0ELb0EEENS1_21CollectiveEpilogueFwdINS6_IJSA_SC_SB_EEES9_SE_SG_Li256ELb1ELb1ELb0ELb0EEENS1_36VarlenDynamicPersistentTileSchedulerILi128ELi64ELi256ELi128ELb0ELb1ELb1ELb1ELb0ELb1EEEEEEEEEvNT_6ParamsE)
        /*0074*/ 	.word	0x00000000


	//----- nvinfo : EIATTR_REGCOUNT
	.align		4
.L_30:
        /*0078*/ 	.byte	0x04, 0x2f
        /*007a*/ 	.short	(.L_32 - .L_31)
	.align		4
.L_31:
        /*007c*/ 	.word	index@(_ZN7cutlass13device_kernelIN5flash11enable_sm90INS1_16FlashAttnFwdSm90INS1_25CollectiveMainloopFwdSm90ILi2EN4cute5tupleIJNS5_1CILi1EEES8_S8_EEENS6_IJNS7_ILi128EEENS7_ILi64EEENS7_ILi256EEEEEELi256ENS_6half_tEfNS_4arch4Sm90ELb0ELb1ELb0ELb0ELb1ELb0ELb0ELb1ELb1ELb1ELb0ELb0EEENS1_21CollectiveEpilogueFwdINS6_IJSA_SC_SB_EEES9_SE_SG_Li256ELb0ELb1ELb0ELb0EEENS1_30DynamicPersistentTileSchedulerILi256ELi128ELb0ELb1ELb1EEEEEEEEEvNT_6ParamsE)
        /*0080*/ 	.word	0x00000004


	//----- nvinfo : EIATTR_FRAME_SIZE
	.align		4
.L_32:
        /*0084*/ 	.byte	0x04, 0x11
        /*0086*/ 	.short	(.L_34 - .L_33)
	.align		4
.L_33:
        /*0088*/ 	.word	index@(_ZN7cutlass13device_kernelIN5flash11enable_sm90INS1_16FlashAttnFwdSm90INS1_25CollectiveMainloopFwdSm90ILi2EN4cute5tupleIJNS5_1CILi1EEES8_S8_EEENS6_IJNS7_ILi128EEENS7_ILi64EEENS7_ILi256EEEEEELi256ENS_6half_tEfNS_4arch4Sm90ELb0ELb1ELb0ELb0ELb1ELb0ELb0ELb1ELb1ELb1ELb0ELb0EEENS1_21CollectiveEpilogueFwdINS6_IJSA_SC_SB_EEES9_SE_SG_Li256ELb0ELb1ELb0ELb0EEENS1_30DynamicPersistentTileSchedulerILi256ELi128ELb0ELb1ELb1EEEEEEEEEvNT_6ParamsE)
        /*008c*/ 	.word	0x00000000


	//----- nvinfo : EIATTR_REGCOUNT
	.align		4
.L_34:
        /*0090*/ 	.byte	0x04, 0x2f
        /*0092*/ 	.short	(.L_36 - .L_35)
	.align		4
.L_35:
        /*0094*/ 	.word	index@(_ZN7cutlass13device_kernelIN5flash11enable_sm90INS1_16FlashAttnFwdSm90INS1_25CollectiveMainloopFwdSm90ILi2EN4cute5tupleIJNS5_1CILi1EEES8_S8_EEENS6_IJNS7_ILi128EEENS7_ILi80EEENS7_ILi256EEEEEELi256ENS_6half_tEfNS_4arch4Sm90ELb0ELb0ELb0ELb1ELb1ELb1ELb0ELb1ELb1ELb1ELb0ELb0EEENS1_21CollectiveEpilogueFwdINS6_IJSA_SC_SB_EEES9_SE_SG_Li256ELb1ELb1ELb0ELb0EEENS1_36VarlenDynamicPersistentTileSchedulerILi128ELi80ELi256ELi128ELb0ELb1ELb1ELb0ELb1ELb1EEEEEEEEEvNT_6ParamsE)
        /*0098*/ 	.word	0x00000004


	//----- nvinfo : EIATTR_FRAME_SIZE
	.align		4
.L_36:
        /*009c*/ 	.byte	0x04, 0x11
        /*009e*/ 	.short	(.L_38 - .L_37)
	.align		4
.L_37:
        /*00a0*/ 	.word	index@(_ZN7cutlass13device_kernelIN5flash11enable_sm90INS1_16FlashAttnFwdSm90INS1_25CollectiveMainloopFwdSm90ILi2EN4cute5tupleIJNS5_1CILi1EEES8_S8_EEENS6_IJNS7_ILi128EEENS7_ILi80EEENS7_ILi256EEEEEELi256ENS_6half_tEfNS_4arch4Sm90ELb0ELb0ELb0ELb1ELb1ELb1ELb0ELb1ELb1ELb1ELb0ELb0EEENS1_21CollectiveEpilogueFwdINS6_IJSA_SC_SB_EEES9_SE_SG_Li256ELb1ELb1ELb0ELb0EEENS1_36VarlenDynamicPersistentTileSchedulerILi128ELi80ELi256ELi128ELb0ELb1ELb1ELb0ELb1ELb1EEEEEEEEEvNT_6ParamsE)
        /*00a4*/ 	.word	0x00000000


	//----- nvinfo : EIATTR_REGCOUNT
	.align		4
.L_38:
        /*00a8*/ 	.byte	0x04, 0x2f
        /*00aa*/ 	.short	(.L_40 - .L_39)
	.align		4
.L_39:
        /*00ac*/ 	.word	index@(_ZN7cutlass13device_kernelIN5flash11enable_sm90INS1_16FlashAttnFwdSm90INS1_25CollectiveMainloopFwdSm90ILi2EN4cute5tupleIJNS5_1CILi1EEES8_S8_EEENS6_IJNS7_ILi128EEENS7_ILi80EEENS7_ILi256EEEEEELi256ENS_6half_tEfNS_4arch4Sm90ELb0ELb0ELb0ELb1ELb1ELb0ELb0ELb1ELb1ELb1ELb0ELb0EEENS1_21CollectiveEpilogueFwdINS6_IJSA_SC_SB_EEES9_SE_SG_Li256ELb1ELb1ELb0ELb0EEENS1_36VarlenDynamicPersistentTileSchedulerILi128ELi80ELi256ELi128ELb0ELb1ELb1ELb0ELb1ELb1EEEEEEEEEvNT_6ParamsE)
        /*00b0*/ 	.word	0x00000004


	//----- nvinfo : EIATTR_FRAME_SIZE
	.align		4
.L_40:
        /*00b4*/ 	.byte	0x04, 0x11
        /*00b6*/ 	.short	(.L_42 - .L_41)
	.align		4
.L_41:
        /*00b8*/ 	.word	index@(_ZN7cutlass13device_kernelIN5flash11enable_sm90INS1_16FlashAttnFwdSm90INS1_25CollectiveMainloopFwdSm90ILi2EN4cute5tupleIJNS5_1CILi1EEES8_S8_EEENS6_IJNS7_ILi128EEENS7_ILi80EEENS7_ILi256EEEEEELi256ENS_6half_tEfNS_4arch4Sm90ELb0ELb0ELb0ELb1ELb1ELb0ELb0ELb1ELb1ELb1ELb0ELb0EEENS1_21CollectiveEpilogueFwdINS6_IJSA_SC_SB_EEES9_SE_SG_Li256ELb1ELb1ELb0ELb0EEENS1_36VarlenDynamicPersistentTileSchedulerILi128ELi80ELi256ELi128ELb0ELb1ELb1ELb0ELb1ELb1EEEEEEEEEvNT_6ParamsE)
        /*00bc*/ 	.word	0x00000000


	//----- nvinfo : EIATTR_REGCOUNT
	.align		4
.L_42:
        /*00c0*/ 	.byte	0x04, 0x2f
        /*00c2*/ 	.short	(.L_44 - .L_43)
	.align		4
.L_43:
        /*00c4*/ 	.word	index@(_ZN7cutlass13device_kernelIN5flash11enable_sm90INS1_16FlashAttnFwdSm90INS1_25CollectiveMainloopFwdSm90ILi2EN4cute5tupleIJNS5_1CILi1EEES8_S8_EEENS6_IJNS7_ILi128EEENS7_ILi80EEENS7_ILi256EEEEEELi256ENS_6half_tEfNS_4arch4Sm90ELb0ELb0ELb0ELb0ELb1ELb0ELb0ELb1ELb1ELb1ELb0ELb0EEENS1_21CollectiveEpilogueFwdINS6_IJSA_SC_SB_EEES9_SE_SG_Li256ELb0ELb1ELb0ELb0EEENS1_29StaticPersistentTileSchedulerILb0EEEEEEEEEvNT_6ParamsE)
        /*00c8*/ 	.word	0x00000004


	//----- nvinfo : EIATTR_FRAME_SIZE
	.align		4
.L_44:
        /*00cc*/ 	.byte	0x04, 0x11
        /*00ce*/ 	.short	(.L_46 - .L_45)
	.align		4
.L_45:
        /*00d0*/ 	.word	index@(_ZN7cutlass13device_kernelIN5flash11enable_sm90INS1_16FlashAttnFwdSm90INS1_25CollectiveMainloopFwdSm90ILi2EN4cute5tupleIJNS5_1CILi1EEES8_S8_EEENS6_IJNS7_ILi128EEENS7_ILi80EEENS7_ILi256EEEEEELi256ENS_6half_tEfNS_4arch4Sm90ELb0ELb0ELb0ELb0ELb1ELb0ELb0ELb1ELb1ELb1ELb0ELb0EEENS1_21CollectiveEpilogueFwdINS6_IJSA_SC_SB_EEES9_SE_SG_Li256ELb0ELb1ELb0ELb0EEENS1_29StaticPersistentTileSchedulerILb0EEEEEEEEEvNT_6ParamsE)
        /*00d4*/ 	.word	0x00000000


	//----- nvinfo : EIATTR_MIN_STACK_SIZE
	.align		4
.L_46:
        /*00d8*/ 	.byte	0x04, 0x12
        /*00da*/ 	.short	(.L_48 - .L_47)
	.align		4
.L_47:
        /*00dc*/ 	.word	index@(_ZN7cutlass13device_kernelIN5flash11enable_sm90INS1_16FlashAttnFwdSm90INS1_25CollectiveMainloopFwdSm90ILi2EN4cute5tupleIJNS5_1CILi1EEES8_S8_EEENS6_IJNS7_ILi128EEENS7_ILi80EEENS7_ILi256EEEEEELi256ENS_6half_tEfNS_4arch4Sm90ELb0ELb0ELb0ELb0ELb1ELb0ELb0ELb1ELb1ELb1ELb0ELb0EEENS1_21CollectiveEpilogueFwdINS6_IJSA_SC_SB_EEES9_SE_SG_Li256ELb0ELb1ELb0ELb0EEENS1_29StaticPersistentTileSchedulerILb0EEEEEEEEEvNT_6ParamsE)
        /*00e0*/ 	.word	0x00000000


	//----- nvinfo : EIATTR_MIN_STACK_SIZE
	.align		4
.L_48:
        /*00e4*/ 	.byte	0x04, 0x12
        /*00e6*/ 	.short	(.L_50 - .L_49)
	.align		4
.L_49:
        /*00e8*/ 	.word	index@(_ZN7cutlass13device_kernelIN5flash11enable_sm90INS1_16FlashAttnFwdSm90INS1_25CollectiveMainloopFwdSm90ILi2EN4cute5tupleIJNS5_1CILi1EEES8_S8_EEENS6_IJNS7_ILi128EEENS7_ILi80EEENS7_ILi256EEEEEELi256ENS_6half_tEfNS_4arch4Sm90ELb0ELb0ELb0ELb1ELb1ELb0ELb0ELb1ELb1ELb1ELb0ELb0EEENS1_21CollectiveEpilogueFwdINS6_IJSA_SC_SB_EEES9_SE_SG_Li256ELb1ELb1ELb0ELb0EEENS1_36VarlenDynamicPersistentTileSchedulerILi128ELi80ELi256ELi128ELb0ELb1ELb1ELb0ELb1ELb1EEEEEEEEEvNT_6ParamsE)
        /*00ec*/ 	.word	0x00000000


	//----- nvinfo : EIATTR_MIN_STACK_SIZE
	.align		4
.L_50:
        /*00f0*/ 	.byte	0x04, 0x12
        /*00f2*/ 	.short	(.L_52 - .L_51)
	.align		4
.L_51:
        /*00f4*/ 	.word	index@(_ZN7cutlass13device_kernelIN5flash11enable_sm90INS1_16FlashAttnFwdSm90INS1_25CollectiveMainloopFwdSm90ILi2EN4cute5tupleIJNS5_1CILi1EEES8_S8_EEENS6_IJNS7_ILi128EEENS7_ILi80EEENS7_ILi256EEEEEELi256ENS_6half_tEfNS_4arch4Sm90ELb0ELb0ELb0ELb1ELb1ELb1ELb0ELb1ELb1ELb1ELb0ELb0EEENS1_21CollectiveEpilogueFwdINS6_IJSA_SC_SB_EEES9_SE_SG_Li256ELb1ELb1ELb0ELb0EEENS1_36VarlenDynamicPersistentTileSchedulerILi128ELi80ELi256ELi128ELb0ELb1ELb1ELb0ELb1ELb1EEEEEEEEEvNT_6ParamsE)
        /*00f8*/ 	.word	0x00000000


	//----- nvinfo : EIATTR_MIN_STACK_SIZE
	.align		4
.L_52:
        /*00fc*/ 	.byte	0x04, 0x12
        /*00fe*/ 	.short	(.L_54 - .L_53)
	.align		4
.L_53:
        /*0100*/ 	.word	index@(_ZN7cutlass13device_kernelIN5flash11enable_sm90INS1_16FlashAttnFwdSm90INS1_25CollectiveMainloopFwdSm90ILi2EN4cute5tupleIJNS5_1CILi1EEES8_S8_EEENS6_IJNS7_ILi128EEENS7_ILi64EEENS7_ILi256EEEEEELi256ENS_6half_tEfNS_4arch4Sm90ELb0ELb1ELb0ELb0ELb1ELb0ELb0ELb1ELb1ELb1ELb0ELb0EEENS1_21CollectiveEpilogueFwdINS6_IJSA_SC_SB_EEES9_SE_SG_Li256ELb0ELb1ELb0ELb0EEENS1_30DynamicPersistentTileSchedulerILi256ELi128ELb0ELb1ELb1EEEEEEEEEvNT_6ParamsE)
        /*0104*/ 	.word	0x00000000


	//----- nvinfo : EIATTR_MIN_STACK_SIZE
	.align		4
.L_54:
        /*0108*/ 	.byte	0x04, 0x12
        /*010a*/ 	.short	(.L_56 - .L_55)
	.align		4
.L_55:
        /*010c*/ 	.word	index@(_ZN7cutlass13device_kernelIN5flash11enable_sm90INS1_16FlashAttnFwdSm90INS1_25CollectiveMainloopFwdSm90ILi2EN4cute5tupleIJNS5_1CILi1EEES8_S8_EEENS6_IJNS7_ILi128EEENS7_ILi64EEENS7_ILi256EEEEEELi256ENS_6half_tEfNS_4arch4Sm90ELb0ELb1ELb0ELb1ELb1ELb0ELb0ELb1ELb1ELb1ELb0ELb0EEENS1_21CollectiveEpilogueFwdINS6_IJSA_SC_SB_EEES9_SE_SG_Li256ELb1ELb1ELb0ELb0EEENS1_36VarlenDynamicPersistentTileSchedulerILi128ELi64ELi256ELi128ELb0ELb1ELb1ELb1ELb0ELb1EEEEEEEEEvNT_6ParamsE)
        /*0110*/ 	.word	0x00000000


	//----- nvinfo : EIATTR_MIN_STACK_SIZE
	.align		4
.L_56:
        /*0114*/ 	.byte	0x04, 0x12
        /*0116*/ 	.short	(.L_58 - .L_57)
	.align		4
.L_57:
        /*0118*/ 	.word	index@(_ZN7cutlass13device_kernelIN5flash11enable_sm90INS1_16FlashAttnFwdSm90INS1_25CollectiveMainloopFwdSm90ILi2EN4cute5tupleIJNS5_1CILi1EEES8_S8_EEENS6_IJNS7_ILi128EEENS7_ILi64EEENS7_ILi256EEEEEELi256ENS_6half_tEfNS_4arch4Sm90ELb0ELb1ELb0ELb1ELb1ELb1ELb0ELb1ELb1ELb1ELb0ELb0EEENS1_21CollectiveEpilogueFwdINS6_IJSA_SC_SB_EEES9_SE_SG_Li256ELb1ELb1ELb0ELb0EEENS1_36VarlenDynamicPersistentTileSchedulerILi128ELi64ELi256ELi128ELb0ELb1ELb1ELb1ELb0ELb1EEEEEEEEEvNT_6ParamsE)
        /*011c*/ 	.word	0x00000000


	//----- nvinfo : EIATTR_MIN_STACK_SIZE
	.align		4
.L_58:
        /*0120*/ 	.byte	0x04, 0x12
        /*0122*/ 	.short	(.L_60 - .L_59)
	.align		4
.L_59:
        /*0124*/ 	.word	index@(_ZN7cutlass13device_kernelIN5flash11enable_sm90INS1_16FlashAttnFwdSm90INS1_25CollectiveMainloopFwdSm90ILi2EN4cute5tupleIJNS5_1CILi1EEES8_S8_EEENS6_IJNS7_ILi128EEENS7_ILi80EEENS7_ILi256EEEEEELi256ENS_6half_tEfNS_4arch4Sm90ELb1ELb0ELb0ELb0ELb1ELb0ELb0ELb1ELb1ELb1ELb0ELb0EEENS1_21CollectiveEpilogueFwdINS6_IJSA_SC_SB_EEES9_SE_SG_Li256ELb0ELb1ELb0ELb0EEENS1_30DynamicPersistentTileSchedulerILi256ELi128ELb0ELb1ELb1EEEEEEEEEvNT_6ParamsE)
        /*0128*/ 	.word	0x00000000


	//----- nvinfo : EIATTR_MIN_STACK_SIZE
	.align		4
.L_60:
        /*012c*/ 	.byte	0x04, 0x12
        /*012e*/ 	.short	(.L_62 - .L_61)
	.align		4
.L_61:
        /*0130*/ 	.word	index@(_ZN7cutlass13device_kernelIN5flash11enable_sm90INS1_16FlashAttnFwdSm90INS1_25CollectiveMainloopFwdSm90ILi2EN4cute5tupleIJNS5_1CILi1EEES8_S8_EEENS6_IJNS7_ILi128EEENS7_ILi80EEENS7_ILi256EEEEEELi256ENS_6half_tEfNS_4arch4Sm90ELb1ELb0ELb0ELb1ELb1ELb0ELb0ELb1ELb1ELb1ELb0ELb0EEENS1_21CollectiveEpilogueFwdINS6_IJSA_SC_SB_EEES9_SE_SG_Li256ELb1ELb1ELb0ELb0EEENS1_36VarlenDynamicPersistentTileSchedulerILi128ELi80ELi256ELi128ELb0ELb1ELb1ELb1ELb1ELb1EEEEEEEEEvNT_6ParamsE)
        /*0134*/ 	.word	0x00000000


	//----- nvinfo : EIATTR_MIN_STACK_SIZE
	.align		4
.L_62:
        /*0138*/ 	.byte	0x04, 0x12
        /*013a*/ 	.short	(.L_64 - .L_63)
	.align		4
.L_63:
        /*013c*/ 	.word	index@(_ZN7cutlass13device_kernelIN5flash11enable_sm90INS1_16FlashAttnFwdSm90INS1_25CollectiveMainloopFwdSm90ILi2EN4cute5tupleIJNS5_1CILi1EEES8_S8_EEENS6_IJNS7_ILi128EEENS7_ILi80EEENS7_ILi256EEEEEELi256ENS_6half_tEfNS_4arch4Sm90ELb1ELb0ELb0ELb1ELb1ELb1ELb0ELb1ELb1ELb1ELb0ELb0EEENS1_21CollectiveEpilogueFwdINS6_IJSA_SC_SB_EEES9_SE_SG_Li256ELb1ELb1ELb0ELb0EEENS1_36VarlenDynamicPersistentTileSchedulerILi128ELi80ELi256ELi128ELb0ELb1ELb1ELb1ELb1ELb1EEEEEEEEEvNT_6ParamsE)
        /*0140*/ 	.word	0x00000000
.L_64:


//--------------------- .nv.compat                --------------------------
	.section	.nv.compat,"",@"SHT_CUDA_COMPAT_INFO"
	.align	4
        /*0000*/ 	.byte	0x02, 0x09, 0x01, 0x00, 0x02, 0x02, 0x01, 0x00, 0x02, 0x05, 0x05, 0x00, 0x03, 0x07, 0x01, 0x01
        /*0010*/ 	.byte	0x02, 0x03, 0x00, 0x00, 0x02, 0x06, 0x01, 0x00, 0x04, 0x0b, 0x08, 0x00, 0x09, 0x00, 0x00, 0x00
        /*0020*/ 	.byte	0x00, 0x00, 0x00, 0x00


//--------------------- .nv.info._ZN7cutlass13device_kernelIN5flash11enable_sm90INS1_16FlashAttnFwdSm90INS1_25CollectiveMainloopFwdSm90ILi2EN4cute5tupleIJNS5_1CILi1EEES8_S8_EEENS6_IJNS7_ILi128EEENS7_ILi80EEENS7_ILi256EEEEEELi256ENS_6half_tEfNS_4arch4Sm90ELb0ELb0ELb0ELb0ELb1ELb0ELb0ELb1ELb1ELb1ELb0ELb0EEENS1_21CollectiveEpilogueFwdINS6_IJSA_SC_SB_EEES9_SE_SG_Li256ELb0ELb1ELb0ELb0EEENS1_29StaticPersistentTileSchedulerILb0EEEEEEEEEvNT_6ParamsE --------------------------
	.section	.nv.info._ZN7cutlass13device_kernelIN5flash11enable_sm90INS1_16FlashAttnFwdSm90INS1_25CollectiveMainloopFwdSm90ILi2EN4cute5tupleIJNS5_1CILi1EEES8_S8_EEENS6_IJNS7_ILi128EEENS7_ILi80EEENS7_ILi256EEEEEELi256ENS_6half_tEfNS_4arch4Sm90ELb0ELb0ELb0ELb0ELb1ELb0ELb0ELb1ELb1ELb1ELb0ELb0EEENS1_21CollectiveEpilogueFwdINS6_IJSA_SC_SB_EEES9_SE_SG_Li256ELb0ELb1ELb0ELb0EEENS1_29StaticPersistentTileSchedulerILb0EEEEEEEEEvNT_6ParamsE,"",@"SHT_CUDA_INFO"
	.sectionflags	@""
	.align	4


	//----- nvinfo : EIATTR_CUDA_API_VERSION
	.align		4
        /*0000*/ 	.byte	0x04, 0x37
        /*0002*/ 	.short	(.L_66 - .L_65)
.L_65:
        /*0004*/ 	.word	0x00000082


	//----- nvinfo : EIATTR_KPARAM_INFO
	.align		4
.L_66:
        /*0008*/ 	.byte	0x04, 0x17
        /*000a*/ 	.short	(.L_68 - .L_67)
.L_67:
        /*000c*/ 	.word	0x00000000
        /*0010*/ 	.short	0x0000
        /*0012*/ 	.short	0x0000
        /*0014*/ 	.byte	0x00, 0xf0, 0x01, 0x28


	//----- nvinfo : EIATTR_SPARSE_MMA_MASK
	.align		4
.L_68:
        /*0018*/ 	.byte	0x03, 0x50
        /*001a*/ 	.short	0x0000


	//----- nvinfo : EIATTR_MAXREG_COUNT
	.align		4
        /*001c*/ 	.byte	0x03, 0x1b
        /*001e*/ 	.short	0x00a8


	//----- nvinfo : EIATTR_MERCURY_ISA_VERSION
	.align		4
        /*0020*/ 	.byte	0x03, 0x5f
        /*0022*/ 	.short	0x0101


	//----- nvinfo : EIATTR_VRC_CTA_INIT_COUNT
	.align		4
        /*0024*/ 	.byte	0x02, 0x4a
	.zero		1
	.zero		1


	//----- nvinfo : EIATTR_EXIT_INSTR_OFFSETS
	.align		4
        /*0028*/ 	.byte	0x04, 0x1c
        /*002a*/ 	.short	(.L_70 - .L_69)


	//   ....[0]....
.L_69:
        /*002c*/ 	.word	0x00000010


	//----- nvinfo : EIATTR_MAX_THREADS
	.align		4
.L_70:
        /*0030*/ 	.byte	0x04, 0x05
        /*0032*/ 	.short	(.L_72 - .L_71)
.L_71:
        /*0034*/ 	.word	0x00000180
        /*0038*/ 	.word	0x00000001
        /*003c*/ 	.word	0x00000001


	//----- nvinfo : EIATTR_CBANK_PARAM_SIZE
	.align		4
.L_72:
        /*0040*/ 	.byte	0x03, 0x19
        /*0042*/ 	.short	0x0a00


	//----- nvinfo : EIATTR_PARAM_CBANK
	.align		4
        /*0044*/ 	.byte	0x04, 0x0a
        /*0046*/ 	.short	(.L_74 - .L_73)
	.align		4
.L_73:
        /*0048*/ 	.word	index@(.nv.constant0._ZN7cutlass13device_kernelIN5flash11enable_sm90INS1_16FlashAttnFwdSm90INS1_25CollectiveMainloopFwdSm90ILi2EN4cute5tupleIJNS5_1CILi1EEES8_S8_EEENS6_IJNS7_ILi128EEENS7_ILi80EEENS7_ILi256EEEEEELi256ENS_6half_tEfNS_4arch4Sm90ELb0ELb0ELb0ELb0ELb1ELb0ELb0ELb1ELb1ELb1ELb0ELb0EEENS1_21CollectiveEpilogueFwdINS6_IJSA_SC_SB_EEES9_SE_SG_Li256ELb0ELb1ELb0ELb0EEENS1_29StaticPersistentTileSchedulerILb0EEEEEEEEEvNT_6ParamsE)
        /*004c*/ 	.short	0x0380
        /*004e*/ 	.short	0x0a00


	//----- nvinfo : EIATTR_SW_WAR
	.align		4
.L_74:
        /*0050*/ 	.byte	0x04, 0x36
        /*0052*/ 	.short	(.L_76 - .L_75)
.L_75:
        /*0054*/ 	.word	0x00000008
.L_76:


//--------------------- .nv.info._ZN7cutlass13device_kernelIN5flash11enable_sm90INS1_16FlashAttnFwdSm90INS1_25CollectiveMainloopFwdSm90ILi2EN4cute5tupleIJNS5_1CILi1EEES8_S8_EEENS6_IJNS7_ILi128EEENS7_ILi80EEENS7_ILi256EEEEEELi256ENS_6half_tEfNS_4arch4Sm90ELb0ELb0ELb0ELb1ELb1ELb0ELb0ELb1ELb1ELb1ELb0ELb0EEENS1_21CollectiveEpilogueFwdINS6_IJSA_SC_SB_EEES9_SE_SG_Li256ELb1ELb1ELb0ELb0EEENS1_36VarlenDynamicPersistentTileSchedulerILi128ELi80ELi256ELi128ELb0ELb1ELb1ELb0ELb1ELb1EEEEEEEEEvNT_6ParamsE --------------------------
	.section	.nv.info._ZN7cutlass13device_kernelIN5flash11enable_sm90INS1_16FlashAttnFwdSm90INS1_25CollectiveMainloopFwdSm90ILi2EN4cute5tupleIJNS5_1CILi1EEES8_S8_EEENS6_IJNS7_ILi128EEENS7_ILi80EEENS7_ILi256EEEEEELi256ENS_6half_tEfNS_4arch4Sm90ELb0ELb0ELb0ELb1ELb1ELb0ELb0ELb1ELb1ELb1ELb0ELb0EEENS1_21CollectiveEpilogueFwdINS6_IJSA_SC_SB_EEES9_SE_SG_Li256ELb1ELb1ELb0ELb0EEENS1_36VarlenDynamicPersistentTileSchedulerILi128ELi80ELi256ELi128ELb0ELb1ELb1ELb0ELb1ELb1EEEEEEEEEvNT_6ParamsE,"",@"SHT_CUDA_INFO"
	.sectionflags	@""
	.align	4


	//----- nvinfo : EIATTR_CUDA_API_VERSION
	.align		4
        /*0000*/ 	.byte	0x04, 0x37
        /*0002*/ 	.short	(.L_78 - .L_77)
.L_77:
        /*0004*/ 	.word	0x00000082


	//----- nvinfo : EIATTR_KPARAM_INFO
	.align		4
.L_78:
        /*0008*/ 	.byte	0x04, 0x17
        /*000a*/ 	.short	(.L_80 - .L_79)
.L_79:
        /*000c*/ 	.word	0x00000000
        /*0010*/ 	.short	0x0000
        /*0012*/ 	.short	0x0000
        /*0014*/ 	.byte	0x00, 0xf0, 0x01, 0x2a


	//----- nvinfo : EIATTR_SPARSE_MMA_MASK
	.align		4
.L_80:
        /*0018*/ 	.byte	0x03, 0x50
        /*001a*/ 	.short	0x0000


	//----- nvinfo : EIATTR_MAXREG_COUNT
	.align		4
        /*001c*/ 	.byte	0x03, 0x1b
        /*001e*/ 	.short	0x00a8


	//----- nvinfo : EIATTR_MERCURY_ISA_VERSION
	.align		4
        /*0020*/ 	.byte	0x03, 0x5f
        /*0022*/ 	.short	0x0101


	//----- nvinfo : EIATTR_VRC_CTA_INIT_COUNT
	.align		4
        /*0024*/ 	.byte	0x02, 0x4a
	.zero		1
	.zero		1


	//----- nvinfo : EIATTR_EXIT_INSTR_OFFSETS
	.align		4
        /*0028*/ 	.byte	0x04, 0x1c
        /*002a*/ 	.short	(.L_82 - .L_81)


	//   ....[0]....
.L_81:
        /*002c*/ 	.word	0x00000010


	//----- nvinfo : EIATTR_MAX_THREADS
	.align		4
.L_82:
        /*0030*/ 	.byte	0x04, 0x05
        /*0032*/ 	.short	(.L_84 - .L_83)
.L_83:
        /*0034*/ 	.word	0x00000180
        /*0038*/ 	.word	0x00000001
        /*003c*/ 	.word	0x00000001


	//----- nvinfo : EIATTR_CBANK_PARAM_SIZE
	.align		4
.L_84:
        /*0040*/ 	.byte	0x03, 0x19
        /*0042*/ 	.short	0x0a80


	//----- nvinfo : EIATTR_PARAM_CBANK
	.align		4
        /*0044*/ 	.byte	0x04, 0x0a
        /*0046*/ 	.short	(.L_86 - .L_85)
	.align		4
.L_85:
        /*0048*/ 	.word	index@(.nv.constant0._ZN7cutlass13device_kernelIN5flash11enable_sm90INS1_16FlashAttnFwdSm90INS1_25CollectiveMainloopFwdSm90ILi2EN4cute5tupleIJNS5_1CILi1EEES8_S8_EEENS6_IJNS7_ILi128EEENS7_ILi80EEENS7_ILi256EEEEEELi256ENS_6half_tEfNS_4arch4Sm90ELb0ELb0ELb0ELb1ELb1ELb0ELb0ELb1ELb1ELb1ELb0ELb0EEENS1_21CollectiveEpilogueFwdINS6_IJSA_SC_SB_EEES9_SE_SG_Li256ELb1ELb1ELb0ELb0EEENS1_36VarlenDynamicPersistentTileSchedulerILi128ELi80ELi256ELi128ELb0ELb1ELb1ELb0ELb1ELb1EEEEEEEEEvNT_6ParamsE)
        /*004c*/ 	.short	0x0380
        /*004e*/ 	.short	0x0a80


	//----- nvinfo : EIATTR_SW_WAR
	.align		4
.L_86:
        /*0050*/ 	.byte	0x04, 0x36
        /*0052*/ 	.short	(.L_88 - .L_87)
.L_87:
        /*0054*/ 	.word	0x00000008
.L_88:


//--------------------- .nv.info._ZN7cutlass13device_kernelIN5flash11enable_sm90INS1_16FlashAttnFwdSm90INS1_25CollectiveMainloopFwdSm90ILi2EN4cute5tupleIJNS5_1CILi1EEES8_S8_EEENS6_IJNS7_ILi128EEENS7_ILi80EEENS7_ILi256EEEEEELi256ENS_6half_tEfNS_4arch4Sm90ELb0ELb0ELb0ELb1ELb1ELb1ELb0ELb1ELb1ELb1ELb0ELb0EEENS1_21CollectiveEpilogueFwdINS6_IJSA_SC_SB_EEES9_SE_SG_Li256ELb1ELb1ELb0ELb0EEENS1_36VarlenDynamicPersistentTileSchedulerILi128ELi80ELi256ELi128ELb0ELb1ELb1ELb0ELb1ELb1EEEEEEEEEvNT_6ParamsE --------------------------
	.section	.nv.info._ZN7cutlass13device_kernelIN5flash11enable_sm90INS1_16FlashAttnFwdSm90INS1_25CollectiveMainloopFwdSm90ILi2EN4cute5tupleIJNS5_1CILi1EEES8_S8_EEENS6_IJNS7_ILi128EEENS7_ILi80EEENS7_ILi256EEEEEELi256ENS_6half_tEfNS_4arch4Sm90ELb0ELb0ELb0ELb1ELb1ELb1ELb0ELb1ELb1ELb1ELb0ELb0EEENS1_21CollectiveEpilogueFwdINS6_IJSA_SC_SB_EEES9_SE_SG_Li256ELb1ELb1ELb0ELb0EEENS1_36VarlenDynamicPersistentTileSchedulerILi128ELi80ELi256ELi128ELb0ELb1ELb1ELb0ELb1ELb1EEEEEEEEEvNT_6ParamsE,"",@"SHT_CUDA_INFO"
	.sectionflags	@""
	.align	4


	//----- nvinfo : EIATTR_CUDA_API_VERSION
	.align		4
        /*0000*/ 	.byte	0x04, 0x37
        /*0002*/ 	.short	(.L_90 - .L_89)
.L_89:
        /*0004*/ 	.word	0x00000082


	//----- nvinfo : EIATTR_KPARAM_INFO
	.align		4
.L_90:
        /*0008*/ 	.byte	0x04, 0x17
        /*000a*/ 	.short	(.L_92 - .L_91)
.L_91:
        /*000c*/ 	.word	0x00000000
        /*0010*/ 	.short	0x0000
        /*0012*/ 	.short	0x0000
        /*0014*/ 	.byte	0x00, 0xf0, 0x01, 0x2a


	//----- nvinfo : EIATTR_SPARSE_MMA_MASK
	.align		4
.L_92:
        /*0018*/ 	.byte	0x03, 0x50
        /*001a*/ 	.short	0x0000


	//----- nvinfo : EIATTR_MAXREG_COUNT
	.align		4
        /*001c*/ 	.byte	0x03, 0x1b
        /*001e*/ 	.short	0x00a8


	//----- nvinfo : EIATTR_MERCURY_ISA_VERSION
	.align		4
        /*0020*/ 	.byte	0x03, 0x5f
        /*0022*/ 	.short	0x0101


	//----- nvinfo : EIATTR_VRC_CTA_INIT_COUNT
	.align		4
        /*0024*/ 	.byte	0x02, 0x4a
	.zero		1
	.zero		1


	//----- nvinfo : EIATTR_EXIT_INSTR_OFFSETS
	.align		4
        /*0028*/ 	.byte	0x04, 0x1c
        /*002a*/ 	.short	(.L_94 - .L_93)


	//   ....[0]....
.L_93:
        /*002c*/ 	.word	0x00000010


	//----- nvinfo : EIATTR_MAX_THREADS
	.align		4
.L_94:
        /*0030*/ 	.byte	0x04, 0x05
        /*0032*/ 	.short	(.L_96 - .L_95)
.L_95:
        /*0034*/ 	.word	0x00000180
        /*0038*/ 	.word	0x00000001
        /*003c*/ 	.word	0x00000001


	//----- nvinfo : EIATTR_CBANK_PARAM_SIZE
	.align		4
.L_96:
        /*0040*/ 	.byte	0x03, 0x19
        /*0042*/ 	.short	0x0a80


	//----- nvinfo : EIATTR_PARAM_CBANK
	.align		4
        /*0044*/ 	.byte	0x04, 0x0a
        /*0046*/ 	.short	(.L_98 - .L_97)
	.align		4
.L_97:
        /*0048*/ 	.word	index@(.nv.constant0._ZN7cutlass13device_kernelIN5flash11enable_sm90INS1_16FlashAttnFwdSm90INS1_25CollectiveMainloopFwdSm90ILi2EN4cute5tupleIJNS5_1CILi1EEES8_S8_EEENS6_IJNS7_ILi128EEENS7_ILi80EEENS7_ILi256EEEEEELi256ENS_6half_tEfNS_4arch4Sm90ELb0ELb0ELb0ELb1ELb1ELb1ELb0ELb1ELb1ELb1ELb0ELb0EEENS1_21CollectiveEpilogueFwdINS6_IJSA_SC_SB_EEES9_SE_SG_Li256ELb1ELb1ELb0ELb0EEENS1_36VarlenDynamicPersistentTileSchedulerILi128ELi80ELi256ELi128ELb0ELb1ELb1ELb0ELb1ELb1EEEEEEEEEvNT_6ParamsE)
        /*004c*/ 	.short	0x0380
        /*004e*/ 	.short	0x0a80


	//----- nvinfo : EIATTR_SW_WAR
	.align		4
.L_98:
        /*0050*/ 	.byte	0x04, 0x36
        /*0052*/ 	.short	(.L_100 - .L_99)
.L_99:
        /*0054*/ 	.word	0x00000008
.L_100:


//--------------------- .nv.info._ZN7cutlass13device_kernelIN5flash11enable_sm90INS1_16FlashAttnFwdSm90INS1_25CollectiveMainloopFwdSm90ILi2EN4cute5tupleIJNS5_1CILi1EEES8_S8_EEENS6_IJNS7_ILi128EEENS7_ILi64EEENS7_ILi256EEEEEELi256ENS_6half_tEfNS_4arch4Sm90ELb0ELb1ELb0ELb0ELb1ELb0ELb0ELb1ELb1ELb1ELb0ELb0EEENS1_21CollectiveEpilogueFwdINS6_IJSA_SC_SB_EEES9_SE_SG_Li256ELb0ELb1ELb0ELb0EEENS1_30DynamicPersistentTileSchedulerILi256ELi128ELb0ELb1ELb1EEEEEEEEEvNT_6ParamsE --------------------------
	.section	.nv.info._ZN7cutlass13device_kernelIN5flash11enable_sm90INS1_16FlashAttnFwdSm90INS1_25CollectiveMainloopFwdSm90ILi2EN4cute5tupleIJNS5_1CILi1EEES8_S8_EEENS6_IJNS7_ILi128EEENS7_ILi64EEENS7_ILi256EEEEEELi256ENS_6half_tEfNS_4arch4Sm90ELb0ELb1ELb0ELb0ELb1ELb0ELb0ELb1ELb1ELb1ELb0ELb0EEENS1_21CollectiveEpilogueFwdINS6_IJSA_SC_SB_EEES9_SE_SG_Li256ELb0ELb1ELb0ELb0EEENS1_30DynamicPersistentTileSchedulerILi256ELi128ELb0ELb1ELb1EEEEEEEEEvNT_6ParamsE,"",@"SHT_CUDA_INFO"
	.sectionflags	@""
	.align	4


	//----- nvinfo : EIATTR_CUDA_API_VERSION
	.align		4
        /*0000*/ 	.byte	0x04, 0x37
        /*0002*/ 	.short	(.L_102 - .L_101)
.L_101:
        /*0004*/ 	.word	0x00000082


	//----- nvinfo : EIATTR_KPARAM_INFO
	.align		4
.L_102:
        /*0008*/ 	.byte	0x04, 0x17
        /*000a*/ 	.short	(.L_104 - .L_103)
.L_103:
        /*000c*/ 	.word	0x00000000
        /*0010*/ 	.short	0x0000
        /*0012*/ 	.short	0x0000
        /*0014*/ 	.byte	0x00, 0xf0, 0x01, 0x2a


	//----- nvinfo : EIATTR_SPARSE_MMA_MASK
	.align		4
.L_104:
        /*0018*/ 	.byte	0x03, 0x50
        /*001a*/ 	.short	0x0000


	//----- nvinfo : EIATTR_MAXREG_COUNT
	.align		4
        /*001c*/ 	.byte	0x03, 0x1b
        /*001e*/ 	.short	0x00a8


	//----- nvinfo : EIATTR_MERCURY_ISA_VERSION
	.align		4
        /*0020*/ 	.byte	0x03, 0x5f
        /*0022*/ 	.short	0x0101


	//----- nvinfo : EIATTR_VRC_CTA_INIT_COUNT
	.align		4
        /*0024*/ 	.byte	0x02, 0x4a
	.zero		1
	.zero		1


	//----- nvinfo : EIATTR_EXIT_INSTR_OFFSETS
	.align		4
        /*0028*/ 	.byte	0x04, 0x1c
        /*002a*/ 	.short	(.L_106 - .L_105)


	//   ....[0]....
.L_105:
        /*002c*/ 	.word	0x00000010


	//----- nvinfo : EIATTR_MAX_THREADS
	.align		4
.L_106:
        /*0030*/ 	.byte	0x04, 0x05
        /*0032*/ 	.short	(.L_108 - .L_107)
.L_107:
        /*0034*/ 	.word	0x00000180
        /*0038*/ 	.word	0x00000001
        /*003c*/ 	.word	0x00000001


	//----- nvinfo : EIATTR_CBANK_PARAM_SIZE
	.align		4
.L_108:
        /*0040*/ 	.byte	0x03, 0x19
        /*0042*/ 	.short	0x0a80


	//----- nvinfo : EIATTR_PARAM_CBANK
	.align		4
        /*0044*/ 	.byte	0x04, 0x0a
        /*0046*/ 	.short	(.L_110 - .L_109)
	.align		4
.L_109:
        /*0048*/ 	.word	index@(.nv.constant0._ZN7cutlass13device_kernelIN5flash11enable_sm90INS1_16FlashAttnFwdSm90INS1_25CollectiveMainloopFwdSm90ILi2EN4cute5tupleIJNS5_1CILi1EEES8_S8_EEENS6_IJNS7_ILi128EEENS7_ILi64EEENS7_ILi256EEEEEELi256ENS_6half_tEfNS_4arch4Sm90ELb0ELb1ELb0ELb0ELb1ELb0ELb0ELb1ELb1ELb1ELb0ELb0EEENS1_21CollectiveEpilogueFwdINS6_IJSA_SC_SB_EEES9_SE_SG_Li256ELb0ELb1ELb0ELb0EEENS1_30DynamicPersistentTileSchedulerILi256ELi128ELb0ELb1ELb1EEEEEEEEEvNT_6ParamsE)
        /*004c*/ 	.short	0x0380
        /*004e*/ 	.short	0x0a80


	//----- nvinfo : EIATTR_SW_WAR
	.align		4
.L_110:
        /*0050*/ 	.byte	0x04, 0x36
        /*0052*/ 	.short	(.L_112 - .L_111)
.L_111:
        /*0054*/ 	.word	0x00000008
.L_112:


//--------------------- .nv.info._ZN7cutlass13device_kernelIN5flash11enable_sm90INS1_16FlashAttnFwdSm90INS1_25CollectiveMainloopFwdSm90ILi2EN4cute5tupleIJNS5_1CILi1EEES8_S8_EEENS6_IJNS7_ILi128EEENS7_ILi64EEENS7_ILi256EEEEEELi256ENS_6half_tEfNS_4arch4Sm90ELb0ELb1ELb0ELb1ELb1ELb0ELb0ELb1ELb1ELb1ELb0ELb0EEENS1_21CollectiveEpilogueFwdINS6_IJSA_SC_SB_EEES9_SE_SG_Li256ELb1ELb1ELb0ELb0EEENS1_36VarlenDynamicPersistentTileSchedulerILi128ELi64ELi256ELi128ELb0ELb1ELb1ELb1ELb0ELb1EEEEEEEEEvNT_6ParamsE --------------------------
	.section	.nv.info._ZN7cutlass13device_kernelIN5flash11enable_sm90INS1_16FlashAttnFwdSm90INS1_25CollectiveMainloopFwdSm90ILi2EN4cute5tupleIJNS5_1CILi1EEES8_S8_EEENS6_IJNS7_ILi128EEENS7_ILi64EEENS7_ILi256EEEEEELi256ENS_6half_tEfNS_4arch4Sm90ELb0ELb1ELb0ELb1ELb1ELb0ELb0ELb1ELb1ELb1ELb0ELb0EEENS1_21CollectiveEpilogueFwdINS6_IJSA_SC_SB_EEES9_SE_SG_Li256ELb1ELb1ELb0ELb0EEENS1_36VarlenDynamicPersistentTileSchedulerILi128ELi64ELi256ELi128ELb0ELb1ELb1ELb1ELb0ELb1EEEEEEEEEvNT_6ParamsE,"",@"SHT_CUDA_INFO"
	.sectionflags	@""
	.align	4


	//----- nvinfo : EIATTR_CUDA_API_VERSION
	.align		4
        /*0000*/ 	.byte	0x04, 0x37
        /*0002*/ 	.short	(.L_114 - .L_113)
.L_113:
        /*0004*/ 	.word	0x00000082


	//----- nvinfo : EIATTR_KPARAM_INFO
	.align		4
.L_114:
        /*0008*/ 	.byte	0x04, 0x17
        /*000a*/ 	.short	(.L_116 - .L_115)
.L_115:
        /*000c*/ 	.word	0x00000000
        /*0010*/ 	.short	0x0000
        /*0012*/ 	.short	0x0000
        /*0014*/ 	.byte	0x00, 0xf0, 0x01, 0x2a


	//----- nvinfo : EIATTR_SPARSE_MMA_MASK
	.align		4
.L_116:
        /*0018*/ 	.byte	0x03, 0x50
        /*001a*/ 	.short	0x0000


	//----- nvinfo : EIATTR_MAXREG_COUNT
	.align		4
        /*001c*/ 	.byte	0x03, 0x1b
        /*001e*/ 	.short	0x00a8


	//----- nvinfo : EIATTR_MERCURY_ISA_VERSION
	.align		4
        /*0020*/ 	.byte	0x03, 0x5f
        /*0022*/ 	.short	0x0101


	//----- nvinfo : EIATTR_VRC_CTA_INIT_COUNT
	.align		4
        /*0024*/ 	.byte	0x02, 0x4a
	.zero		1
	.zero		1


	//----- nvinfo : EIATTR_EXIT_INSTR_OFFSETS
	.align		4
        /*0028*/ 	.byte	0x04, 0x1c
        /*002a*/ 	.short	(.L_118 - .L_117)


	//   ....[0]....
.L_117:
        /*002c*/ 	.word	0x00000010


	//----- nvinfo : EIATTR_MAX_THREADS
	.align		4
.L_118:
        /*0030*/ 	.byte	0x04, 0x05
        /*0032*/ 	.short	(.L_120 - .L_119)
.L_119:
        /*0034*/ 	.word	0x00000180
        /*0038*/ 	.word	0x00000001
        /*003c*/ 	.word	0x00000001


	//----- nvinfo : EIATTR_CBANK_PARAM_SIZE
	.align		4
.L_120:
        /*0040*/ 	.byte	0x03, 0x19
        /*0042*/ 	.short	0x0a80


	//----- nvinfo : EIATTR_PARAM_CBANK
	.align		4
        /*0044*/ 	.byte	0x04, 0x0a
        /*0046*/ 	.short	(.L_122 - .L_121)
	.align		4
.L_121:
        /*0048*/ 	.word	index@(.nv.constant0._ZN7cutlass13device_kernelIN5flash11enable_sm90INS1_16FlashAttnFwdSm90INS1_25CollectiveMainloopFwdSm90ILi2EN4cute5tupleIJNS5_1CILi1EEES8_S8_EEENS6_IJNS7_ILi128EEENS7_ILi64EEENS7_ILi256EEEEEELi256ENS_6half_tEfNS_4arch4Sm90ELb0ELb1ELb0ELb1ELb1ELb0ELb0ELb1ELb1ELb1ELb0ELb0EEENS1_21CollectiveEpilogueFwdINS6_IJSA_SC_SB_EEES9_SE_SG_Li256ELb1ELb1ELb0ELb0EEENS1_36VarlenDynamicPersistentTileSchedulerILi128ELi64ELi256ELi128ELb0ELb1ELb1ELb1ELb0ELb1EEEEEEEEEvNT_6ParamsE)
        /*004c*/ 	.short	0x0380
        /*004e*/ 	.short	0x0a80


	//----- nvinfo : EIATTR_SW_WAR
	.align		4
.L_122:
        /*0050*/ 	.byte	0x04, 0x36
        /*0052*/ 	.short	(.L_124 - .L_123)
.L_123:
        /*0054*/ 	.word	0x00000008
.L_124:


//--------------------- .nv.info._ZN7cutlass13device_kernelIN5flash11enable_sm90INS1_16FlashAttnFwdSm90INS1_25CollectiveMainloopFwdSm90ILi2EN4cute5tupleIJNS5_1CILi1EEES8_S8_EEENS6_IJNS7_ILi128EEENS7_ILi64EEENS7_ILi256EEEEEELi256ENS_6half_tEfNS_4arch4Sm90ELb0ELb1ELb0ELb1ELb1ELb1ELb0ELb1ELb1ELb1ELb0ELb0EEENS1_21CollectiveEpilogueFwdINS6_IJSA_SC_SB_EEES9_SE_SG_Li256ELb1ELb1ELb0ELb0EEENS1_36VarlenDynamicPersistentTileSchedulerILi128ELi64ELi256ELi128ELb0ELb1ELb1ELb1ELb0ELb1EEEEEEEEEvNT_6ParamsE --------------------------
	.section	.nv.info._ZN7cutlass13device_kernelIN5flash11enable_sm90INS1_16FlashAttnFwdSm90INS1_25CollectiveMainloopFwdSm90ILi2EN4cute5tupleIJNS5_1CILi1EEES8_S8_EEENS6_IJNS7_ILi128EEENS7_ILi64EEENS7_ILi256EEEEEELi256ENS_6half_tEfNS_4arch4Sm90ELb0ELb1ELb0ELb1ELb1ELb1ELb0ELb1ELb1ELb1ELb0ELb0EEENS1_21CollectiveEpilogueFwdINS6_IJSA_SC_SB_EEES9_SE_SG_Li256ELb1ELb1ELb0ELb0EEENS1_36VarlenDynamicPersistentTileSchedulerILi128ELi64ELi256ELi128ELb0ELb1ELb1ELb1ELb0ELb1EEEEEEEEEvNT_6ParamsE,"",@"SHT_CUDA_INFO"
	.sectionflags	@""
	.align	4


	//----- nvinfo : EIATTR_CUDA_API_VERSION
	.align		4
        /*0000*/ 	.byte	0x04, 0x37
        /*0002*/ 	.short	(.L_126 - .L_125)
.L_125:
        /*0004*/ 	.word	0x00000082


	//----- nvinfo : EIATTR_KPARAM_INFO
	.align		4
.L_126:
        /*0008*/ 	.byte	0x04, 0x17
        /*000a*/ 	.short	(.L_128 - .L_127)
.L_127:
        /*000c*/ 	.word	0x00000000
        /*0010*/ 	.short	0x0000
        /*0012*/ 	.short	0x0000
        /*0014*/ 	.byte	0x00, 0xf0, 0x01, 0x2a


	//----- nvinfo : EIATTR_SPARSE_MMA_MASK
	.align		4
.L_128:
        /*0018*/ 	.byte	0x03, 0x50
        /*001a*/ 	.short	0x0000


	//----- nvinfo : EIATTR_MAXREG_COUNT
	.align		4
        /*001c*/ 	.byte	0x03, 0x1b
        /*001e*/ 	.short	0x00a8


	//----- nvinfo : EIATTR_MERCURY_ISA_VERSION
	.align		4
        /*0020*/ 	.byte	0x03, 0x5f
        /*0022*/ 	.short	0x0101


	//----- nvinfo : EIATTR_VRC_CTA_INIT_COUNT
	.align		4
        /*0024*/ 	.byte	0x02, 0x4a
	.zero		1
	.zero		1


	//----- nvinfo : EIATTR_EXIT_INSTR_OFFSETS
	.align		4
        /*0028*/ 	.byte	0x04, 0x1c
        /*002a*/ 	.short	(.L_130 - .L_129)


	//   ....[0]....
.L_129:
        /*002c*/ 	.word	0x00000010


	//----- nvinfo : EIATTR_MAX_THREADS
	.align		4
.L_130:
        /*0030*/ 	.byte	0x04, 0x05
        /*0032*/ 	.short	(.L_132 - .L_131)
.L_131:
        /*0034*/ 	.word	0x00000180
        /*0038*/ 	.word	0x00000001
        /*003c*/ 	.word	0x00000001


	//----- nvinfo : EIATTR_CBANK_PARAM_SIZE
	.align		4
.L_132:
        /*0040*/ 	.byte	0x03, 0x19
        /*0042*/ 	.short	0x0a80


	//----- nvinfo : EIATTR_PARAM_CBANK
	.align		4
        /*0044*/ 	.byte	0x04, 0x0a
        /*0046*/ 	.short	(.L_134 - .L_133)
	.align		4
.L_133:
        /*0048*/ 	.word	index@(.nv.constant0._ZN7cutlass13device_kernelIN5flash11enable_sm90INS1_16FlashAttnFwdSm90INS1_25CollectiveMainloopFwdSm90ILi2EN4cute5tupleIJNS5_1CILi1EEES8_S8_EEENS6_IJNS7_ILi128EEENS7_ILi64EEENS7_ILi256EEEEEELi256ENS_6half_tEfNS_4arch4Sm90ELb0ELb1ELb0ELb1ELb1ELb1ELb0ELb1ELb1ELb1ELb0ELb0EEENS1_21CollectiveEpilogueFwdINS6_IJSA_SC_SB_EEES9_SE_SG_Li256ELb1ELb1ELb0ELb0EEENS1_36VarlenDynamicPersistentTileSchedulerILi128ELi64ELi256ELi128ELb0ELb1ELb1ELb1ELb0ELb1EEEEEEEEEvNT_6ParamsE)
        /*004c*/ 	.short	0x0380
        /*004e*/ 	.short	0x0a80


	//----- nvinfo : EIATTR_SW_WAR
	.align		4
.L_134:
        /*0050*/ 	.byte	0x04, 0x36
        /*0052*/ 	.short	(.L_136 - .L_135)
.L_135:
        /*0054*/ 	.word	0x00000008
.L_136:


//--------------------- .nv.info._ZN7cutlass13device_kernelIN5flash11enable_sm90INS1_16FlashAttnFwdSm90INS1_25CollectiveMainloopFwdSm90ILi2EN4cute5tupleIJNS5_1CILi1EEES8_S8_EEENS6_IJNS7_ILi128EEENS7_ILi80EEENS7_ILi256EEEEEELi256ENS_6half_tEfNS_4arch4Sm90ELb1ELb0ELb0ELb0ELb1ELb0ELb0ELb1ELb1ELb1ELb0ELb0EEENS1_21CollectiveEpilogueFwdINS6_IJSA_SC_SB_EEES9_SE_SG_Li256ELb0ELb1ELb0ELb0EEENS1_30DynamicPersistentTileSchedulerILi256ELi128ELb0ELb1ELb1EEEEEEEEEvNT_6ParamsE --------------------------
	.section	.nv.info._ZN7cutlass13device_kernelIN5flash11enable_sm90INS1_16FlashAttnFwdSm90INS1_25CollectiveMainloopFwdSm90ILi2EN4cute5tupleIJNS5_1CILi1EEES8_S8_EEENS6_IJNS7_ILi128EEENS7_ILi80EEENS7_ILi256EEEEEELi256ENS_6half_tEfNS_4arch4Sm90ELb1ELb0ELb0ELb0ELb1ELb0ELb0ELb1ELb1ELb1ELb0ELb0EEENS1_21CollectiveEpilogueFwdINS6_IJSA_SC_SB_EEES9_SE_SG_Li256ELb0ELb1ELb0ELb0EEENS1_30DynamicPersistentTileSchedulerILi256ELi128ELb0ELb1ELb1EEEEEEEEEvNT_6ParamsE,"",@"SHT_CUDA_INFO"
	.sectionflags	@""
	.align	4


	//----- nvinfo : EIATTR_CUDA_API_VERSION
	.align		4
        /*0000*/ 	.byte	0x04, 0x37
        /*0002*/ 	.short	(.L_138 - .L_137)
.L_137:
        /*0004*/ 	.word	0x00000082


	//----- nvinfo : EIATTR_KPARAM_INFO
	.align		4
.L_138:
        /*0008*/ 	.byte	0x04, 0x17
        /*000a*/ 	.short	(.L_140 - .L_139)
.L_139:
        /*000c*/ 	.word	0x00000000
        /*0010*/ 	.short	0x0000
        /*0012*/ 	.short	0x0000
        /*0014*/ 	.byte	0x00, 0xf0, 0x01, 0x2a


	//----- nvinfo : EIATTR_SPARSE_MMA_MASK
	.align		4
.L_140:
        /*0018*/ 	.byte	0x03, 0x50
        /*001a*/ 	.short	0x0000


	//----- nvinfo : EIATTR_MAXREG_COUNT
	.align		4
        /*001c*/ 	.byte	0x03, 0x1b
        /*001e*/ 	.short	0x00a8


	//----- nvinfo : EIATTR_MERCURY_ISA_VERSION
	.align		4
        /*0020*/ 	.byte	0x03, 0x5f
        /*0022*/ 	.short	0x0101


	//----- nvinfo : EIATTR_VRC_CTA_INIT_COUNT
	.align		4
        /*0024*/ 	.byte	0x02, 0x4a
	.zero		1
	.zero		1


	//----- nvinfo : EIATTR_EXIT_INSTR_OFFSETS
	.align		4
        /*0028*/ 	.byte	0x04, 0x1c
        /*002a*/ 	.short	(.L_142 - .L_141)


	//   ....[0]....
.L_141:
        /*002c*/ 	.word	0x00000010


	//----- nvinfo : EIATTR_MAX_THREADS
	.align		4
.L_142:
        /*0030*/ 	.byte	0x04, 0x05
        /*0032*/ 	.short	(.L_144 - .L_143)
.L_143:
        /*0034*/ 	.word	0x00000180
        /*0038*/ 	.word	0x00000001
        /*003c*/ 	.word	0x00000001


	//----- nvinfo : EIATTR_CBANK_PARAM_SIZE
	.align		4
.L_144:
        /*0040*/ 	.byte	0x03, 0x19
        /*0042*/ 	.short	0x0a80


	//----- nvinfo : EIATTR_PARAM_CBANK
	.align		4
        /*0044*/ 	.byte	0x04, 0x0a
        /*0046*/ 	.short	(.L_146 - .L_145)
	.align		4
.L_145:
        /*0048*/ 	.word	index@(.nv.constant0._ZN7cutlass13device_kernelIN5flash11enable_sm90INS1_16FlashAttnFwdSm90INS1_25CollectiveMainloopFwdSm90ILi2EN4cute5tupleIJNS5_1CILi1EEES8_S8_EEENS6_IJNS7_ILi128EEENS7_ILi80EEENS7_ILi256EEEEEELi256ENS_6half_tEfNS_4arch4Sm90ELb1ELb0ELb0ELb0ELb1ELb0ELb0ELb1ELb1ELb1ELb0ELb0EEENS1_21CollectiveEpilogueFwdINS6_IJSA_SC_SB_EEES9_SE_SG_Li256ELb0ELb1ELb0ELb0EEENS1_30DynamicPersistentTileSchedulerILi256ELi128ELb0ELb1ELb1EEEEEEEEEvNT_6ParamsE)
        /*004c*/ 	.short	0x0380
        /*004e*/ 	.short	0x0a80


	//----- nvinfo : EIATTR_SW_WAR
	.align		4
.L_146:
        /*0050*/ 	.byte	0x04, 0x36
        /*0052*/ 	.short	(.L_148 - .L_147)
.L_147:
        /*0054*/ 	.word	0x00000008
.L_148:


//--------------------- .nv.info._ZN7cutlass13device_kernelIN5flash11enable_sm90INS1_16FlashAttnFwdSm90INS1_25CollectiveMainloopFwdSm90ILi2EN4cute5tupleIJNS5_1CILi1EEES8_S8_EEENS6_IJNS7_ILi128EEENS7_ILi80EEENS7_ILi256EEEEEELi256ENS_6half_tEfNS_4arch4Sm90ELb1ELb0ELb0ELb1ELb1ELb0ELb0ELb1ELb1ELb1ELb0ELb0EEENS1_21CollectiveEpilogueFwdINS6_IJSA_SC_SB_EEES9_SE_SG_Li256ELb1ELb1ELb0ELb0EEENS1_36VarlenDynamicPersistentTileSchedulerILi128ELi80ELi256ELi128ELb0ELb1ELb1ELb1ELb1ELb1EEEEEEEEEvNT_6ParamsE --------------------------
	.section	.nv.info._ZN7cutlass13device_kernelIN5flash11enable_sm90INS1_16FlashAttnFwdSm90INS1_25CollectiveMainloopFwdSm90ILi2EN4cute5tupleIJNS5_1CILi1EEES8_S8_EEENS6_IJNS7_ILi128EEENS7_ILi80EEENS7_ILi256EEEEEELi256ENS_6half_tEfNS_4arch4Sm90ELb1ELb0ELb0ELb1ELb1ELb0ELb0ELb1ELb1ELb1ELb0ELb0EEENS1_21CollectiveEpilogueFwdINS6_IJSA_SC_SB_EEES9_SE_SG_Li256ELb1ELb1ELb0ELb0EEENS1_36VarlenDynamicPersistentTileSchedulerILi128ELi80ELi256ELi128ELb0ELb1ELb1ELb1ELb1ELb1EEEEEEEEEvNT_6ParamsE,"",@"SHT_CUDA_INFO"
	.sectionflags	@""
	.align	4


	//----- nvinfo : EIATTR_CUDA_API_VERSION
	.align		4
        /*0000*/ 	.byte	0x04, 0x37
        /*0002*/ 	.short	(.L_150 - .L_149)
.L_149:
        /*0004*/ 	.word	0x00000082


	//----- nvinfo : EIATTR_KPARAM_INFO
	.align		4
.L_150:
        /*0008*/ 	.byte	0x04, 0x17
        /*000a*/ 	.short	(.L_152 - .L_151)
.L_151:
        /*000c*/ 	.word	0x00000000
        /*0010*/ 	.short	0x0000
        /*0012*/ 	.short	0x0000
        /*0014*/ 	.byte	0x00, 0xf0, 0x01, 0x2a


	//----- nvinfo : EIATTR_SPARSE_MMA_MASK
	.align		4
.L_152:
        /*0018*/ 	.byte	0x03, 0x50
        /*001a*/ 	.short	0x0000


	//----- nvinfo : EIATTR_MAXREG_COUNT
	.align		4
        /*001c*/ 	.byte	0x03, 0x1b
        /*001e*/ 	.short	0x00a8


	//----- nvinfo : EIATTR_MERCURY_ISA_VERSION
	.align		4
        /*0020*/ 	.byte	0x03, 0x5f
        /*0022*/ 	.short	0x0101


	//----- nvinfo : EIATTR_VRC_CTA_INIT_COUNT
	.align		4
        /*0024*/ 	.byte	0x02, 0x4a
	.zero		1
	.zero		1


	//----- nvinfo : EIATTR_EXIT_INSTR_OFFSETS
	.align		4
        /*0028*/ 	.byte	0x04, 0x1c
        /*002a*/ 	.short	(.L_154 - .L_153)


	//   ....[0]....
.L_153:
        /*002c*/ 	.word	0x00000010


	//----- nvinfo : EIATTR_MAX_THREADS
	.align		4
.L_154:
        /*0030*/ 	.byte	0x04, 0x05
        /*0032*/ 	.short	(.L_156 - .L_155)
.L_155:
        /*0034*/ 	.word	0x00000180
        /*0038*/ 	.word	0x00000001
        /*003c*/ 	.word	0x00000001


	//----- nvinfo : EIATTR_CBANK_PARAM_SIZE
	.align		4
.L_156:
        /*0040*/ 	.byte	0x03, 0x19
        /*0042*/ 	.short	0x0a80


	//----- nvinfo : EIATTR_PARAM_CBANK
	.align		4
        /*0044*/ 	.byte	0x04, 0x0a
        /*0046*/ 	.short	(.L_158 - .L_157)
	.align		4
.L_157:
        /*0048*/ 	.word	index@(.nv.constant0._ZN7cutlass13device_kernelIN5flash11enable_sm90INS1_16FlashAttnFwdSm90INS1_25CollectiveMainloopFwdSm90ILi2EN4cute5tupleIJNS5_1CILi1EEES8_S8_EEENS6_IJNS7_ILi128EEENS7_ILi80EEENS7_ILi256EEEEEELi256ENS_6half_tEfNS_4arch4Sm90ELb1ELb0ELb0ELb1ELb1ELb0ELb0ELb1ELb1ELb1ELb0ELb0EEENS1_21CollectiveEpilogueFwdINS6_IJSA_SC_SB_EEES9_SE_SG_Li256ELb1ELb1ELb0ELb0EEENS1_36VarlenDynamicPersistentTileSchedulerILi128ELi80ELi256ELi128ELb0ELb1ELb1ELb1ELb1ELb1EEEEEEEEEvNT_6ParamsE)
        /*004c*/ 	.short	0x0380
        /*004e*/ 	.short	0x0a80


	//----- nvinfo : EIATTR_SW_WAR
	.align		4
.L_158:
        /*0050*/ 	.byte	0x04, 0x36
        /*0052*/ 	.short	(.L_160 - .L_159)
.L_159:
        /*0054*/ 	.word	0x00000008
.L_160:


//--------------------- .nv.info._ZN7cutlass13device_kernelIN5flash11enable_sm90INS1_16FlashAttnFwdSm90INS1_25CollectiveMainloopFwdSm90ILi2EN4cute5tupleIJNS5_1CILi1EEES8_S8_EEENS6_IJNS7_ILi128EEENS7_ILi80EEENS7_ILi256EEEEEELi256ENS_6half_tEfNS_4arch4Sm90ELb1ELb0ELb0ELb1ELb1ELb1ELb0ELb1ELb1ELb1ELb0ELb0EEENS1_21CollectiveEpilogueFwdINS6_IJSA_SC_SB_EEES9_SE_SG_Li256ELb1ELb1ELb0ELb0EEENS1_36VarlenDynamicPersistentTileSchedulerILi128ELi80ELi256ELi128ELb0ELb1ELb1ELb1ELb1ELb1EEEEEEEEEvNT_6ParamsE --------------------------
	.section	.nv.info._ZN7cutlass13device_kernelIN5flash11enable_sm90INS1_16FlashAttnFwdSm90INS1_25CollectiveMainloopFwdSm90ILi2EN4cute5tupleIJNS5_1CILi1EEES8_S8_EEENS6_IJNS7_ILi128EEENS7_ILi80EEENS7_ILi256EEEEEELi256ENS_6half_tEfNS_4arch4Sm90ELb1ELb0ELb0ELb1ELb1ELb1ELb0ELb1ELb1ELb1ELb0ELb0EEENS1_21CollectiveEpilogueFwdINS6_IJSA_SC_SB_EEES9_SE_SG_Li256ELb1ELb1ELb0ELb0EEENS1_36VarlenDynamicPersistentTileSchedulerILi128ELi80ELi256ELi128ELb0ELb1ELb1ELb1ELb1ELb1EEEEEEEEEvNT_6ParamsE,"",@"SHT_CUDA_INFO"
	.sectionflags	@""
	.align	4


	//----- nvinfo : EIATTR_CUDA_API_VERSION
	.align		4
        /*0000*/ 	.byte	0x04, 0x37
        /*0002*/ 	.short	(.L_162 - .L_161)
.L_161:
        /*0004*/ 	.word	0x00000082


	//----- nvinfo : EIATTR_KPARAM_INFO
	.align		4
.L_162:
        /*0008*/ 	.byte	0x04, 0x17
        /*000a*/ 	.short	(.L_164 - .L_163)
.L_163:
        /*000c*/ 	.word	0x00000000
        /*0010*/ 	.short	0x0000
        /*0012*/ 	.short	0x0000
        /*0014*/ 	.byte	0x00, 0xf0, 0x01, 0x2a


	//----- nvinfo : EIATTR_SPARSE_MMA_MASK
	.align		4
.L_164:
        /*0018*/ 	.byte	0x03, 0x50
        /*001a*/ 	.short	0x0000


	//----- nvinfo : EIATTR_MAXREG_COUNT
	.align		4
        /*001c*/ 	.byte	0x03, 0x1b
        /*001e*/ 	.short	0x00a8


	//----- nvinfo : EIATTR_MERCURY_ISA_VERSION
	.align		4
        /*0020*/ 	.byte	0x03, 0x5f
        /*0022*/ 	.short	0x0101


	//----- nvinfo : EIATTR_VRC_CTA_INIT_COUNT
	.align		4
        /*0024*/ 	.byte	0x02, 0x4a
	.zero		1
	.zero		1


	//----- nvinfo : EIATTR_EXIT_INSTR_OFFSETS
	.align		4
        /*0028*/ 	.byte	0x04, 0x1c
        /*002a*/ 	.short	(.L_166 - .L_165)


	//   ....[0]....
.L_165:
        /*002c*/ 	.word	0x00000010


	//----- nvinfo : EIATTR_MAX_THREADS
	.align		4
.L_166:
        /*0030*/ 	.byte	0x04, 0x05
        /*0032*/ 	.short	(.L_168 - .L_167)
.L_167:
        /*0034*/ 	.word	0x00000180
        /*0038*/ 	.word	0x00000001
        /*003c*/ 	.word	0x00000001


	//----- nvinfo : EIATTR_CBANK_PARAM_SIZE
	.align		4
.L_168:
        /*0040*/ 	.byte	0x03, 0x19
        /*0042*/ 	.short	0x0a80


	//----- nvinfo : EIATTR_PARAM_CBANK
	.align		4
        /*0044*/ 	.byte	0x04, 0x0a
        /*0046*/ 	.short	(.L_170 - .L_169)
	.align		4
.L_169:
        /*0048*/ 	.word	index@(.nv.constant0._ZN7cutlass13device_kernelIN5flash11enable_sm90INS1_16FlashAttnFwdSm90INS1_25CollectiveMainloopFwdSm90ILi2EN4cute5tupleIJNS5_1CILi1EEES8_S8_EEENS6_IJNS7_ILi128EEENS7_ILi80EEENS7_ILi256EEEEEELi256ENS_6half_tEfNS_4arch4Sm90ELb1ELb0ELb0ELb1ELb1ELb1ELb0ELb1ELb1ELb1ELb0ELb0EEENS1_21CollectiveEpilogueFwdINS6_IJSA_SC_SB_EEES9_SE_SG_Li256ELb1ELb1ELb0ELb0EEENS1_36VarlenDynamicPersistentTileSchedulerILi128ELi80ELi256ELi128ELb0ELb1ELb1ELb1ELb1ELb1EEEEEEEEEvNT_6ParamsE)
        /*004c*/ 	.short	0x0380
        /*004e*/ 	.short	0x0a80


	//----- nvinfo : EIATTR_SW_WAR
	.align		4
.L_170:
        /*0050*/ 	.byte	0x04, 0x36
        /*0052*/ 	.short	(.L_172 - .L_171)
.L_171:
        /*0054*/ 	.word	0x00000008
.L_172:


//--------------------- .nv.callgraph             --------------------------
	.section	.nv.callgraph,"",@"SHT_CUDA_CALLGRAPH"
	.align	4
	.sectionentsize	8
	.align		4
        /*0000*/ 	.word	0x00000000
	.align		4
        /*0004*/ 	.word	0xffffffff
	.align		4
        /*0008*/ 	.word	0x00000000
	.align		4
        /*000c*/ 	.word	0xfffffffe
	.align		4
        /*0010*/ 	.word	0x00000000
	.align		4
        /*0014*/ 	.word	0xfffffffd
	.align		4
        /*0018*/ 	.word	0x00000000
	.align		4
        /*001c*/ 	.word	0xfffffffc


//--------------------- .nv.constant4             --------------------------
	.section	.nv.constant4,"a",@progbits
	.align	8
	.align		8
.nv.constant4:
        /*0000*/ 	.dword	_ZN72_INTERNAL_7c4d67b1_36_flash_fwd_hdim256_fp16_paged_sm90_cu_a6473388_35554cuda3std3__45__cpo5beginE
	.align		8
        /*0008*/ 	.dword	_ZN72_INTERNAL_7c4d67b1_36_flash_fwd_hdim256_fp16_paged_sm90_cu_a6473388_35554cuda3std3__45__cpo3endE
	.align		8
        /*0010*/ 	.dword	_ZN72_INTERNAL_7c4d67b1_36_flash_fwd_hdim256_fp16_paged_sm90_cu_a6473388_35554cuda3std3__45__cpo6cbeginE
	.align		8
        /*0018*/ 	.dword	_ZN72_INTERNAL_7c4d67b1_36_flash_fwd_hdim256_fp16_paged_sm90_cu_a6473388_35554cuda3std3__45__cpo4cendE
	.align		8
        /*0020*/ 	.dword	_ZN72_INTERNAL_7c4d67b1_36_flash_fwd_hdim256_fp16_paged_sm90_cu_a6473388_35554cuda3std3__474_GLOBAL__N__7c4d67b1_36_flash_fwd_hdim256_fp16_paged_sm90_cu_a6473388_35556ignoreE
	.align		8
        /*0028*/ 	.dword	_ZN72_INTERNAL_7c4d67b1_36_flash_fwd_hdim256_fp16_paged_sm90_cu_a6473388_35554cuda3std3__419piecewise_constructE
	.align		8
        /*0030*/ 	.dword	_ZN72_INTERNAL_7c4d67b1_36_flash_fwd_hdim256_fp16_paged_sm90_cu_a6473388_35554cuda3std3__48in_placeE
	.align		8
        /*0038*/ 	.dword	_ZN72_INTERNAL_7c4d67b1_36_flash_fwd_hdim256_fp16_paged_sm90_cu_a6473388_35554cuda3std6ranges3__45__cpo4swapE
	.align		8
        /*0040*/ 	.dword	_ZN72_INTERNAL_7c4d67b1_36_flash_fwd_hdim256_fp16_paged_sm90_cu_a6473388_35554cuda3std6ranges3__45__cpo9iter_moveE
	.align		8
        /*0048*/ 	.dword	_ZN72_INTERNAL_7c4d67b1_36_flash_fwd_hdim256_fp16_paged_sm90_cu_a6473388_35554cute7productE
	.align		8
        /*0050*/ 	.dword	_ZN72_INTERNAL_7c4d67b1_36_flash_fwd_hdim256_fp16_paged_sm90_cu_a6473388_35554cute1_E


//--------------------- .text._ZN7cutlass13device_kernelIN5flash11enable_sm90INS1_16FlashAttnFwdSm90INS1_25CollectiveMainloopFwdSm90ILi2EN4cute5tupleIJNS5_1CILi1EEES8_S8_EEENS6_IJNS7_ILi128EEENS7_ILi80EEENS7_ILi256EEEEEELi256ENS_6half_tEfNS_4arch4Sm90ELb0ELb0ELb0ELb0ELb1ELb0ELb0ELb1ELb1ELb1ELb0ELb0EEENS1_21CollectiveEpilogueFwdINS6_IJSA_SC_SB_EEES9_SE_SG_Li256ELb0ELb1ELb0ELb0EEENS1_29StaticPersistentTileSchedulerILb0EEEEEEEEEvNT_6ParamsE --------------------------
	.section	.text._ZN7cutlass13device_kernelIN5flash11enable_sm90INS1_16FlashAttnFwdSm90INS1_25CollectiveMainloopFwdSm90ILi2EN4cute5tupleIJNS5_1CILi1EEES8_S8_EEENS6_IJNS7_ILi128EEENS7_ILi80EEENS7_ILi256EEEEEELi256ENS_6half_tEfNS_4arch4Sm90ELb0ELb0ELb0ELb0ELb1ELb0ELb0ELb1ELb1ELb1ELb0ELb0EEENS1_21CollectiveEpilogueFwdINS6_IJSA_SC_SB_EEES9_SE_SG_Li256ELb0ELb1ELb0ELb0EEENS1_29StaticPersistentTileSchedulerILb0EEEEEEEEEvNT_6ParamsE,"ax",@progbits
	.align	128
.text._ZN7cutlass13device_kernelIN5flash11enable_sm90INS1_16FlashAttnFwdSm90INS1_25CollectiveMainloopFwdSm90ILi2EN4cute5tupleIJNS5_1CILi1EEES8_S8_EEENS6_IJNS7_ILi128EEENS7_ILi80EEENS7_ILi256EEEEEELi256ENS_6half_tEfNS_4arch4Sm90ELb0ELb0ELb0ELb0ELb1ELb0ELb0ELb1ELb1ELb1ELb0ELb0EEENS1_21CollectiveEpilogueFwdINS6_IJSA_SC_SB_EEES9_SE_SG_Li256ELb0ELb1ELb0ELb0EEENS1_29StaticPersistentTileSchedulerILb0EEEEEEEEEvNT_6ParamsE:
        .type           _ZN7cutlass13device_kernelIN5flash11enable_sm90INS1_16FlashAttnFwdSm90INS1_25CollectiveMainloopFwdSm90ILi2EN4cute5tupleIJNS5_1CILi1EEES8_S8_EEENS6_IJNS7_ILi128EEENS7_ILi80EEENS7_ILi256EEEEEELi256ENS_6half_tEfNS_4arch4Sm90ELb0ELb0ELb0ELb0ELb1ELb0ELb0ELb1ELb1ELb1ELb0ELb0EEENS1_21CollectiveEpilogueFwdINS6_IJSA_SC_SB_EEES9_SE_SG_Li256ELb0ELb1ELb0ELb0EEENS1_29StaticPersistentTileSchedulerILb0EEEEEEEEEvNT_6ParamsE,@function
        .size           _ZN7cutlass13device_kernelIN5flash11enable_sm90INS1_16FlashAttnFwdSm90INS1_25CollectiveMainloopFwdSm90ILi2EN4cute5tupleIJNS5_1CILi1EEES8_S8_EEENS6_IJNS7_ILi128EEENS7_ILi80EEENS7_ILi256EEEEEELi256ENS_6half_tEfNS_4arch4Sm90ELb0ELb0ELb0ELb0ELb1ELb0ELb0ELb1ELb1ELb1ELb0ELb0EEENS1_21CollectiveEpilogueFwdINS6_IJSA_SC_SB_EEES9_SE_SG_Li256ELb0ELb1ELb0ELb0EEENS1_29StaticPersistentTileSchedulerILb0EEEEEEEEEvNT_6ParamsE,(.L_x_9 - _ZN7cutlass13device_kernelIN5flash11enable_sm90INS1_16FlashAttnFwdSm90INS1_25CollectiveMainloopFwdSm90ILi2EN4cute5tupleIJNS5_1CILi1EEES8_S8_EEENS6_IJNS7_ILi128EEENS7_ILi80EEENS7_ILi256EEEEEELi256ENS_6half_tEfNS_4arch4Sm90ELb0ELb0ELb0ELb0ELb1ELb0ELb0ELb1ELb1ELb1ELb0ELb0EEENS1_21CollectiveEpilogueFwdINS6_IJSA_SC_SB_EEES9_SE_SG_Li256ELb0ELb1ELb0ELb0EEENS1_29StaticPersistentTileSchedulerILb0EEEEEEEEEvNT_6ParamsE)
        .other          _ZN7cutlass13device_kernelIN5flash11enable_sm90INS1_16FlashAttnFwdSm90INS1_25CollectiveMainloopFwdSm90ILi2EN4cute5tupleIJNS5_1CILi1EEES8_S8_EEENS6_IJNS7_ILi128EEENS7_ILi80EEENS7_ILi256EEEEEELi256ENS_6half_tEfNS_4arch4Sm90ELb0ELb0ELb0ELb0ELb1ELb0ELb0ELb1ELb1ELb1ELb0ELb0EEENS1_21CollectiveEpilogueFwdINS6_IJSA_SC_SB_EEES9_SE_SG_Li256ELb0ELb1ELb0ELb0EEENS1_29StaticPersistentTileSchedulerILb0EEEEEEEEEvNT_6ParamsE,@"STO_CUDA_ENTRY STV_DEFAULT"
_ZN7cutlass13device_kernelIN5flash11enable_sm90INS1_16FlashAttnFwdSm90INS1_25CollectiveMainloopFwdSm90ILi2EN4cute5tupleIJNS5_1CILi1EEES8_S8_EEENS6_IJNS7_ILi128EEENS7_ILi80EEENS7_ILi256EEEEEELi256ENS_6half_tEfNS_4arch4Sm90ELb0ELb0ELb0ELb0ELb1ELb0ELb0ELb1ELb1ELb1ELb0ELb0EEENS1_21CollectiveEpilogueFwdINS6_IJSA_SC_SB_EEES9_SE_SG_Li256ELb0ELb1ELb0ELb0EEENS1_29StaticPersistentTileSchedulerILb0EEEEEEEEEvNT_6ParamsE:
[----:B------:R-:W-:Y:S01]  /*0000*/  LDC R1, c[0x0][0x37c] ;  /* 0x0000df00ff017b82 */ /* 0x000fe20000000800 */
[----:B------:R-:W-:Y:S05]  /*0010*/  EXIT ;  /* 0x000000000000794d */ /* 0x000fea0003800000 */
.L_x_0:
[----:B------:R-:W-:-:S00]  /*0020*/  BRA `(.L_x_0) ;  /* 0xfffffffc00fc7947 */ /* 0x000fc0000383ffff */
[----:B------:R-:W-:-:S00]  /*0030*/  NOP ;  /* 0x0000000000007918 */ /* 0x000fc00000000000 */
        /* <DEDUP_REMOVED lines=12> */
.L_x_9:


//--------------------- .text._ZN7cutlass13device_kernelIN5flash11enable_sm90INS1_16FlashAttnFwdSm90INS1_25CollectiveMainloopFwdSm90ILi2EN4cute5tupleIJNS5_1CILi1EEES8_S8_EEENS6_IJNS7_ILi128EEENS7_ILi80EEENS7_ILi256EEEEEELi256ENS_6half_tEfNS_4arch4Sm90ELb0ELb0ELb0ELb1ELb1ELb0ELb0ELb1ELb1ELb1ELb0ELb0EEENS1_21CollectiveEpilogueFwdINS6_IJSA_SC_SB_EEES9_SE_SG_Li256ELb1ELb1ELb0ELb0EEENS1_36VarlenDynamicPersistentTileSchedulerILi128ELi80ELi256ELi128ELb0ELb1ELb1ELb0ELb1ELb1EEEEEEEEEvNT_6ParamsE --------------------------
	.section	.text._ZN7cutlass13device_kernelIN5flash11enable_sm90INS1_16FlashAttnFwdSm90INS1_25CollectiveMainloopFwdSm90ILi2EN4cute5tupleIJNS5_1CILi1EEES8_S8_EEENS6_IJNS7_ILi128EEENS7_ILi80EEENS7_ILi256EEEEEELi256ENS_6half_tEfNS_4arch4Sm90ELb0ELb0ELb0ELb1ELb1ELb0ELb0ELb1ELb1ELb1ELb0ELb0EEENS1_21CollectiveEpilogueFwdINS6_IJSA_SC_SB_EEES9_SE_SG_Li256ELb1ELb1ELb0ELb0EEENS1_36VarlenDynamicPersistentTileSchedulerILi128ELi80ELi256ELi128ELb0ELb1ELb1ELb0ELb1ELb1EEEEEEEEEvNT_6ParamsE,"ax",@progbits
	.align	128
.text._ZN7cutlass13device_kernelIN5flash11enable_sm90INS1_16FlashAttnFwdSm90INS1_25CollectiveMainloopFwdSm90ILi2EN4cute5tupleIJNS5_1CILi1EEES8_S8_EEENS6_IJNS7_ILi128EEENS7_ILi80EEENS7_ILi256EEEEEELi256ENS_6half_tEfNS_4arch4Sm90ELb0ELb0ELb0ELb1ELb1ELb0ELb0ELb1ELb1ELb1ELb0ELb0EEENS1_21CollectiveEpilogueFwdINS6_IJSA_SC_SB_EEES9_SE_SG_Li256ELb1ELb1ELb0ELb0EEENS1_36VarlenDynamicPersistentTileSchedulerILi128ELi80ELi256ELi128ELb0ELb1ELb1ELb0ELb1ELb1EEEEEEEEEvNT_6ParamsE:
        .type           _ZN7cutlass13device_kernelIN5flash11enable_sm90INS1_16FlashAttnFwdSm90INS1_25CollectiveMainloopFwdSm90ILi2EN4cute5tupleIJNS5_1CILi1EEES8_S8_EEENS6_IJNS7_ILi128EEENS7_ILi80EEENS7_ILi256EEEEEELi256ENS_6half_tEfNS_4arch4Sm90ELb0ELb0ELb0ELb1ELb1ELb0ELb0ELb1ELb1ELb1ELb0ELb0EEENS1_21CollectiveEpilogueFwdINS6_IJSA_SC_SB_EEES9_SE_SG_Li256ELb1ELb1ELb0ELb0EEENS1_36VarlenDynamicPersistentTileSchedulerILi128ELi80ELi256ELi128ELb0ELb1ELb1ELb0ELb1ELb1EEEEEEEEEvNT_6ParamsE,@function
        .size           _ZN7cutlass13device_kernelIN5flash11enable_sm90INS1_16FlashAttnFwdSm90INS1_25CollectiveMainloopFwdSm90ILi2EN4cute5tupleIJNS5_1CILi1EEES8_S8_EEENS6_IJNS7_ILi128EEENS7_ILi80EEENS7_ILi256EEEEEELi256ENS_6half_tEfNS_4arch4Sm90ELb0ELb0ELb0ELb1ELb1ELb0ELb0ELb1ELb1ELb1ELb0ELb0EEENS1_21CollectiveEpilogueFwdINS6_IJSA_SC_SB_EEES9_SE_SG_Li256ELb1ELb1ELb0ELb0EEENS1_36VarlenDynamicPersistentTileSchedulerILi128ELi80ELi256ELi128ELb0ELb1ELb1ELb0ELb1ELb1EEEEEEEEEvNT_6ParamsE,(.L_x_10 - _ZN7cutlass13device_kernelIN5flash11enable_sm90INS1_16FlashAttnFwdSm90INS1_25CollectiveMainloopFwdSm90ILi2EN4cute5tupleIJNS5_1CILi1EEES8_S8_EEENS6_IJNS7_ILi128EEENS7_ILi80EEENS7_ILi256EEEEEELi256ENS_6half_tEfNS_4arch4Sm90ELb0ELb0ELb0ELb1ELb1ELb0ELb0ELb1ELb1ELb1ELb0ELb0EEENS1_21CollectiveEpilogueFwdINS6_IJSA_SC_SB_EEES9_SE_SG_Li256ELb1ELb1ELb0ELb0EEENS1_36VarlenDynamicPersistentTileSchedulerILi128ELi80ELi256ELi128ELb0ELb1ELb1ELb0ELb1ELb1EEEEEEEEEvNT_6ParamsE)
        .other          _ZN7cutlass13device_kernelIN5flash11enable_sm90INS1_16FlashAttnFwdSm90INS1_25CollectiveMainloopFwdSm90ILi2EN4cute5tupleIJNS5_1CILi1EEES8_S8_EEENS6_IJNS7_ILi128EEENS7_ILi80EEENS7_ILi256EEEEEELi256ENS_6half_tEfNS_4arch4Sm90ELb0ELb0ELb0ELb1ELb1ELb0ELb0ELb1ELb1ELb1ELb0ELb0EEENS1_21CollectiveEpilogueFwdINS6_IJSA_SC_SB_EEES9_SE_SG_Li256ELb1ELb1ELb0ELb0EEENS1_36VarlenDynamicPersistentTileSchedulerILi128ELi80ELi256ELi128ELb0ELb1ELb1ELb0ELb1ELb1EEEEEEEEEvNT_6ParamsE,@"STO_CUDA_ENTRY STV_DEFAULT"
_ZN7cutlass13device_kernelIN5flash11enable_sm90INS1_16FlashAttnFwdSm90INS1_25CollectiveMainloopFwdSm90ILi2EN4cute5tupleIJNS5_1CILi1EEES8_S8_EEENS6_IJNS7_ILi128EEENS7_ILi80EEENS7_ILi256EEEEEELi256ENS_6half_tEfNS_4arch4Sm90ELb0ELb0ELb0ELb1ELb1ELb0ELb0ELb1ELb1ELb1ELb0ELb0EEENS1_21CollectiveEpilogueFwdINS6_IJSA_SC_SB_EEES9_SE_SG_Li256ELb1ELb1ELb0ELb0EEENS1_36VarlenDynamicPersistentTileSchedulerILi128ELi80ELi256ELi128ELb0ELb1ELb1ELb0ELb1ELb1EEEEEEEEEvNT_6ParamsE:
[----:B------:R-:W-:Y:S01]  /*0000*/  LDC R1, c[0x0][0x37c] ;  /* 0x0000df00ff017b82 */ /* 0x000fe20000000800 */
[----:B------:R-:W-:Y:S05]  /*0010*/  EXIT ;  /* 0x000000000000794d */ /* 0x000fea0003800000 */
.L_x_1:
        /* <DEDUP_REMOVED lines=14> */
.L_x_10:


//--------------------- .text._ZN7cutlass13device_kernelIN5flash11enable_sm90INS1_16FlashAttnFwdSm90INS1_25CollectiveMainloopFwdSm90ILi2EN4cute5tupleIJNS5_1CILi1EEES8_S8_EEENS6_IJNS7_ILi128EEENS7_ILi80EEENS7_ILi256EEEEEELi256ENS_6half_tEfNS_4arch4Sm90ELb0ELb0ELb0ELb1ELb1ELb1ELb0ELb1ELb1ELb1ELb0ELb0EEENS1_21CollectiveEpilogueFwdINS6_IJSA_SC_SB_EEES9_SE_SG_Li256ELb1ELb1ELb0ELb0EEENS1_36VarlenDynamicPersistentTileSchedulerILi128ELi80ELi256ELi128ELb0ELb1ELb1ELb0ELb1ELb1EEEEEEEEEvNT_6ParamsE --------------------------
	.section	.text._ZN7cutlass13device_kernelIN5flash11enable_sm90INS1_16FlashAttnFwdSm90INS1_25CollectiveMainloopFwdSm90ILi2EN4cute5tupleIJNS5_1CILi1EEES8_S8_EEENS6_IJNS7_ILi128EEENS7_ILi80EEENS7_ILi256EEEEEELi256ENS_6half_tEfNS_4arch4Sm90ELb0ELb0ELb0ELb1ELb1ELb1ELb0ELb1ELb1ELb1ELb0ELb0EEENS1_21CollectiveEpilogueFwdINS6_IJSA_SC_SB_EEES9_SE_SG_Li256ELb1ELb1ELb0ELb0EEENS1_36VarlenDynamicPersistentTileSchedulerILi128ELi80ELi256ELi128ELb0ELb1ELb1ELb0ELb1ELb1EEEEEEEEEvNT_6ParamsE,"ax",@progbits
	.align	128
.text._ZN7cutlass13device_kernelIN5flash11enable_sm90INS1_16FlashAttnFwdSm90INS1_25CollectiveMainloopFwdSm90ILi2EN4cute5tupleIJNS5_1CILi1EEES8_S8_EEENS6_IJNS7_ILi128EEENS7_ILi80EEENS7_ILi256EEEEEELi256ENS_6half_tEfNS_4arch4Sm90ELb0ELb0ELb0ELb1ELb1ELb1ELb0ELb1ELb1ELb1ELb0ELb0EEENS1_21CollectiveEpilogueFwdINS6_IJSA_SC_SB_EEES9_SE_SG_Li256ELb1ELb1ELb0ELb0EEENS1_36VarlenDynamicPersistentTileSchedulerILi128ELi80ELi256ELi128ELb0ELb1ELb1ELb0ELb1ELb1EEEEEEEEEvNT_6ParamsE:
        .type           _ZN7cutlass13device_kernelIN5flash11enable_sm90INS1_16FlashAttnFwdSm90INS1_25CollectiveMainloopFwdSm90ILi2EN4cute5tupleIJNS5_1CILi1EEES8_S8_EEENS6_IJNS7_ILi128EEENS7_ILi80EEENS7_ILi256EEEEEELi256ENS_6half_tEfNS_4arch4Sm90ELb0ELb0ELb0ELb1ELb1ELb1ELb0ELb1ELb1ELb1ELb0ELb0EEENS1_21CollectiveEpilogueFwdINS6_IJSA_SC_SB_EEES9_SE_SG_Li256ELb1ELb1ELb0ELb0EEENS1_36VarlenDynamicPersistentTileSchedulerILi128ELi80ELi256ELi128ELb0ELb1ELb1ELb0ELb1ELb1EEEEEEEEEvNT_6ParamsE,@function
        .size           _ZN7cutlass13device_kernelIN5flash11enable_sm90INS1_16FlashAttnFwdSm90INS1_25CollectiveMainloopFwdSm90ILi2EN4cute5tupleIJNS5_1CILi1EEES8_S8_EEENS6_IJNS7_ILi128EEENS7_ILi80EEENS7_ILi256EEEEEELi256ENS_6half_tEfNS_4arch4Sm90ELb0ELb0ELb0ELb1ELb1ELb1ELb0ELb1ELb1ELb1ELb0ELb0EEENS1_21CollectiveEpilogueFwdINS6_IJSA_SC_SB_EEES9_SE_SG_Li256ELb1ELb1ELb0ELb0EEENS1_36VarlenDynamicPersistentTileSchedulerILi128ELi80ELi256ELi128ELb0ELb1ELb1ELb0ELb1ELb1EEEEEEEEEvNT_6ParamsE,(.L_x_11 - _ZN7cutlass13device_kernelIN5flash11enable_sm90INS1_16FlashAttnFwdSm90INS1_25CollectiveMainloopFwdSm90ILi2EN4cute5tupleIJNS5_1CILi1EEES8_S8_EEENS6_IJNS7_ILi128EEENS7_ILi80EEENS7_ILi256EEEEEELi256ENS_6half_tEfNS_4arch4Sm90ELb0ELb0ELb0ELb1ELb1ELb1ELb0ELb1ELb1ELb1ELb0ELb0EEENS1_21CollectiveEpilogueFwdINS6_IJSA_SC_SB_EEES9_SE_SG_Li256ELb1ELb1ELb0ELb0EEENS1_36VarlenDynamicPersistentTileSchedulerILi128ELi80ELi256ELi128ELb0ELb1ELb1ELb0ELb1ELb1EEEEEEEEEvNT_6ParamsE)
        .other          _ZN7cutlass13device_kernelIN5flash11enable_sm90INS1_16FlashAttnFwdSm90INS1_25CollectiveMainloopFwdSm90ILi2EN4cute5tupleIJNS5_1CILi1EEES8_S8_EEENS6_IJNS7_ILi128EEENS7_ILi80EEENS7_ILi256EEEEEELi256ENS_6half_tEfNS_4arch4Sm90ELb0ELb0ELb0ELb1ELb1ELb1ELb0ELb1ELb1ELb1ELb0ELb0EEENS1_21CollectiveEpilogueFwdINS6_IJSA_SC_SB_EEES9_SE_SG_Li256ELb1ELb1ELb0ELb0EEENS1_36VarlenDynamicPersistentTileSchedulerILi128ELi80ELi256ELi128ELb0ELb1ELb1ELb0ELb1ELb1EEEEEEEEEvNT_6ParamsE,@"STO_CUDA_ENTRY STV_DEFAULT"
_ZN7cutlass13device_kernelIN5flash11enable_sm90INS1_16FlashAttnFwdSm90INS1_25CollectiveMainloopFwdSm90ILi2EN4cute5tupleIJNS5_1CILi1EEES8_S8_EEENS6_IJNS7_ILi128EEENS7_ILi80EEENS7_ILi256EEEEEELi256ENS_6half_tEfNS_4arch4Sm90ELb0ELb0ELb0ELb1ELb1ELb1ELb0ELb1ELb1ELb1ELb0ELb0EEENS1_21CollectiveEpilogueFwdINS6_IJSA_SC_SB_EEES9_SE_SG_Li256ELb1ELb1ELb0ELb0EEENS1_36VarlenDynamicPersistentTileSchedulerILi128ELi80ELi256ELi128ELb0ELb1ELb1ELb0ELb1ELb1EEEEEEEEEvNT_6ParamsE:
[----:B------:R-:W-:Y:S01]  /*0000*/  LDC R1, c[0x0][0x37c] ;  /* 0x0000df00ff017b82 */ /* 0x000fe20000000800 */
[----:B------:R-:W-:Y:S05]  /*0010*/  EXIT ;  /* 0x000000000000794d */ /* 0x000fea0003800000 */
.L_x_2:
        /* <DEDUP_REMOVED lines=14> */
.L_x_11:


//--------------------- .text._ZN7cutlass13device_kernelIN5flash11enable_sm90INS1_16FlashAttnFwdSm90INS1_25CollectiveMainloopFwdSm90ILi2EN4cute5tupleIJNS5_1CILi1EEES8_S8_EEENS6_IJNS7_ILi128EEENS7_ILi64EEENS7_ILi256EEEEEELi256ENS_6half_tEfNS_4arch4Sm90ELb0ELb1ELb0ELb0ELb1ELb0ELb0ELb1ELb1ELb1ELb0ELb0EEENS1_21CollectiveEpilogueFwdINS6_IJSA_SC_SB_EEES9_SE_SG_Li256ELb0ELb1ELb0ELb0EEENS1_30DynamicPersistentTileSchedulerILi256ELi128ELb0ELb1ELb1EEEEEEEEEvNT_6ParamsE --------------------------
	.section	.text._ZN7cutlass13device_kernelIN5flash11enable_sm90INS1_16FlashAttnFwdSm90INS1_25CollectiveMainloopFwdSm90ILi2EN4cute5tupleIJNS5_1CILi1EEES8_S8_EEENS6_IJNS7_ILi128EEENS7_ILi64EEENS7_ILi256EEEEEELi256ENS_6half_tEfNS_4arch4Sm90ELb0ELb1ELb0ELb0ELb1ELb0ELb0ELb1ELb1ELb1ELb0ELb0EEENS1_21CollectiveEpilogueFwdINS6_IJSA_SC_SB_EEES9_SE_SG_Li256ELb0ELb1ELb0ELb0EEENS1_30DynamicPersistentTileSchedulerILi256ELi128ELb0ELb1ELb1EEEEEEEEEvNT_6ParamsE,"ax",@progbits
	.align	128
.text._ZN7cutlass13device_kernelIN5flash11enable_sm90INS1_16FlashAttnFwdSm90INS1_25CollectiveMainloopFwdSm90ILi2EN4cute5tupleIJNS5_1CILi1EEES8_S8_EEENS6_IJNS7_ILi128EEENS7_ILi64EEENS7_ILi256EEEEEELi256ENS_6half_tEfNS_4arch4Sm90ELb0ELb1ELb0ELb0ELb1ELb0ELb0ELb1ELb1ELb1ELb0ELb0EEENS1_21CollectiveEpilogueFwdINS6_IJSA_SC_SB_EEES9_SE_SG_Li256ELb0ELb1ELb0ELb0EEENS1_30DynamicPersistentTileSchedulerILi256ELi128ELb0ELb1ELb1EEEEEEEEEvNT_6ParamsE:
        .type           _ZN7cutlass13device_kernelIN5flash11enable_sm90INS1_16FlashAttnFwdSm90INS1_25CollectiveMainloopFwdSm90ILi2EN4cute5tupleIJNS5_1CILi1EEES8_S8_EEENS6_IJNS7_ILi128EEENS7_ILi64EEENS7_ILi256EEEEEELi256ENS_6half_tEfNS_4arch4Sm90ELb0ELb1ELb0ELb0ELb1ELb0ELb0ELb1ELb1ELb1ELb0ELb0EEENS1_21CollectiveEpilogueFwdINS6_IJSA_SC_SB_EEES9_SE_SG_Li256ELb0ELb1ELb0ELb0EEENS1_30DynamicPersistentTileSchedulerILi256ELi128ELb0ELb1ELb1EEEEEEEEEvNT_6ParamsE,@function
        .size           _ZN7cutlass13device_kernelIN5flash11enable_sm90INS1_16FlashAttnFwdSm90INS1_25CollectiveMainloopFwdSm90ILi2EN4cute5tupleIJNS5_1CILi1EEES8_S8_EEENS6_IJNS7_ILi128EEENS7_ILi64EEENS7_ILi256EEEEEELi256ENS_6half_tEfNS_4arch4Sm90ELb0ELb1ELb0ELb0ELb1ELb0ELb0ELb1ELb1ELb1ELb0ELb0EEENS1_21CollectiveEpilogueFwdINS6_IJSA_SC_SB_EEES9_SE_SG_Li256ELb0ELb1ELb0ELb0EEENS1_30DynamicPersistentTileSchedulerILi256ELi128ELb0ELb1ELb1EEEEEEEEEvNT_6ParamsE,(.L_x_12 - _ZN7cutlass13device_kernelIN5flash11enable_sm90INS1_16FlashAttnFwdSm90INS1_25CollectiveMainloopFwdSm90ILi2EN4cute5tupleIJNS5_1CILi1EEES8_S8_EEENS6_IJNS7_ILi128EEENS7_ILi64EEENS7_ILi256EEEEEELi256ENS_6half_tEfNS_4arch4Sm90ELb0ELb1ELb0ELb0ELb1ELb0ELb0ELb1ELb1ELb1ELb0ELb0EEENS1_21CollectiveEpilogueFwdINS6_IJSA_SC_SB_EEES9_SE_SG_Li256ELb0ELb1ELb0ELb0EEENS1_30DynamicPersistentTileSchedulerILi256ELi128ELb0ELb1ELb1EEEEEEEEEvNT_6ParamsE)
        .other          _ZN7cutlass13device_kernelIN5flash11enable_sm90INS1_16FlashAttnFwdSm90INS1_25CollectiveMainloopFwdSm90ILi2EN4cute5tupleIJNS5_1CILi1EEES8_S8_EEENS6_IJNS7_ILi128EEENS7_ILi64EEENS7_ILi256EEEEEELi256ENS_6half_tEfNS_4arch4Sm90ELb0ELb1ELb0ELb0ELb1ELb0ELb0ELb1ELb1ELb1ELb0ELb0EEENS1_21CollectiveEpilogueFwdINS6_IJSA_SC_SB_EEES9_SE_SG_Li256ELb0ELb1ELb0ELb0EEENS1_30DynamicPersistentTileSchedulerILi256ELi128ELb0ELb1ELb1EEEEEEEEEvNT_6ParamsE,@"STO_CUDA_ENTRY STV_DEFAULT"
_ZN7cutlass13device_kernelIN5flash11enable_sm90INS1_16FlashAttnFwdSm90INS1_25CollectiveMainloopFwdSm90ILi2EN4cute5tupleIJNS5_1CILi1EEES8_S8_EEENS6_IJNS7_ILi128EEENS7_ILi64EEENS7_ILi256EEEEEELi256ENS_6half_tEfNS_4arch4Sm90ELb0ELb1ELb0ELb0ELb1ELb0ELb0ELb1ELb1ELb1ELb0ELb0EEENS1_21CollectiveEpilogueFwdINS6_IJSA_SC_SB_EEES9_SE_SG_Li256ELb0ELb1ELb0ELb0EEENS1_30DynamicPersistentTileSchedulerILi256ELi128ELb0ELb1ELb1EEEEEEEEEvNT_6ParamsE:
[----:B------:R-:W-:Y:S01]  /*0000*/  LDC R1, c[0x0][0x37c] ;  /* 0x0000df00ff017b82 */ /* 0x000fe20000000800 */
[----:B------:R-:W-:Y:S05]  /*0010*/  EXIT ;  /* 0x000000000000794d */ /* 0x000fea0003800000 */
.L_x_3:
        /* <DEDUP_REMOVED lines=14> */
.L_x_12:


//--------------------- .text._ZN7cutlass13device_kernelIN5flash11enable_sm90INS1_16FlashAttnFwdSm90INS1_25CollectiveMainloopFwdSm90ILi2EN4cute5tupleIJNS5_1CILi1EEES8_S8_EEENS6_IJNS7_ILi128EEENS7_ILi64EEENS7_ILi256EEEEEELi256ENS_6half_tEfNS_4arch4Sm90ELb0ELb1ELb0ELb1ELb1ELb0ELb0ELb1ELb1ELb1ELb0ELb0EEENS1_21CollectiveEpilogueFwdINS6_IJSA_SC_SB_EEES9_SE_SG_Li256ELb1ELb1ELb0ELb0EEENS1_36VarlenDynamicPersistentTileSchedulerILi128ELi64ELi256ELi128ELb0ELb1ELb1ELb1ELb0ELb1EEEEEEEEEvNT_6ParamsE --------------------------
	.section	.text._ZN7cutlass13device_kernelIN5flash11enable_sm90INS1_16FlashAttnFwdSm90INS1_25CollectiveMainloopFwdSm90ILi2EN4cute5tupleIJNS5_1CILi1EEES8_S8_EEENS6_IJNS7_ILi128EEENS7_ILi64EEENS7_ILi256EEEEEELi256ENS_6half_tEfNS_4arch4Sm90ELb0ELb1ELb0ELb1ELb1ELb0ELb0ELb1ELb1ELb1ELb0ELb0EEENS1_21CollectiveEpilogueFwdINS6_IJSA_SC_SB_EEES9_SE_SG_Li256ELb1ELb1ELb0ELb0EEENS1_36VarlenDynamicPersistentTileSchedulerILi128ELi64ELi256ELi128ELb0ELb1ELb1ELb1ELb0ELb1EEEEEEEEEvNT_6ParamsE,"ax",@progbits
	.align	128
.text._ZN7cutlass13device_kernelIN5flash11enable_sm90INS1_16FlashAttnFwdSm90INS1_25CollectiveMainloopFwdSm90ILi2EN4cute5tupleIJNS5_1CILi1EEES8_S8_EEENS6_IJNS7_ILi128EEENS7_ILi64EEENS7_ILi256EEEEEELi256ENS_6half_tEfNS_4arch4Sm90ELb0ELb1ELb0ELb1ELb1ELb0ELb0ELb1ELb1ELb1ELb0ELb0EEENS1_21CollectiveEpilogueFwdINS6_IJSA_SC_SB_EEES9_SE_SG_Li256ELb1ELb1ELb0ELb0EEENS1_36VarlenDynamicPersistentTileSchedulerILi128ELi64ELi256ELi128ELb0ELb1ELb1ELb1ELb0ELb1EEEEEEEEEvNT_6ParamsE:
        .type           _ZN7cutlass13device_kernelIN5flash11enable_sm90INS1_16FlashAttnFwdSm90INS1_25CollectiveMainloopFwdSm90ILi2EN4cute5tupleIJNS5_1CILi1EEES8_S8_EEENS6_IJNS7_ILi128EEENS7_ILi64EEENS7_ILi256EEEEEELi256ENS_6half_tEfNS_4arch4Sm90ELb0ELb1ELb0ELb1ELb1ELb0ELb0ELb1ELb1ELb1ELb0ELb0EEENS1_21CollectiveEpilogueFwdINS6_IJSA_SC_SB_EEES9_SE_SG_Li256ELb1ELb1ELb0ELb0EEENS1_36VarlenDynamicPersistentTileSchedulerILi128ELi64ELi256ELi128ELb0ELb1ELb1ELb1ELb0ELb1EEEEEEEEEvNT_6ParamsE,@function
        .size           _ZN7cutlass13device_kernelIN5flash11enable_sm90INS1_16FlashAttnFwdSm90INS1_25CollectiveMainloopFwdSm90ILi2EN4cute5tupleIJNS5_1CILi1EEES8_S8_EEENS6_IJNS7_ILi128EEENS7_ILi64EEENS7_ILi256EEEEEELi256ENS_6half_tEfNS_4arch4Sm90ELb0ELb1ELb0ELb1ELb1ELb0ELb0ELb1ELb1ELb1ELb0ELb0EEENS1_21CollectiveEpilogueFwdINS6_IJSA_SC_SB_EEES9_SE_SG_Li256ELb1ELb1ELb0ELb0EEENS1_36VarlenDynamicPersistentTileSchedulerILi128ELi64ELi256ELi128ELb0ELb1ELb1ELb1ELb0ELb1EEEEEEEEEvNT_6ParamsE,(.L_x_13 - _ZN7cutlass13device_kernelIN5flash11enable_sm90INS1_16FlashAttnFwdSm90INS1_25CollectiveMainloopFwdSm90ILi2EN4cute5tupleIJNS5_1CILi1EEES8_S8_EEENS6_IJNS7_ILi128EEENS7_ILi64EEENS7_ILi256EEEEEELi256ENS_6half_tEfNS_4arch4Sm90ELb0ELb1ELb0ELb1ELb1ELb0ELb0ELb1ELb1ELb1ELb0ELb0EEENS1_21CollectiveEpilogueFwdINS6_IJSA_SC_SB_EEES9_SE_SG_Li256ELb1ELb1ELb0ELb0EEENS1_36VarlenDynamicPersistentTileSchedulerILi128ELi64ELi256ELi128ELb0ELb1ELb1ELb1ELb0ELb1EEEEEEEEEvNT_6ParamsE)
        .other          _ZN7cutlass13device_kernelIN5flash11enable_sm90INS1_16FlashAttnFwdSm90INS1_25CollectiveMainloopFwdSm90ILi2EN4cute5tupleIJNS5_1CILi1EEES8_S8_EEENS6_IJNS7_ILi128EEENS7_ILi64EEENS7_ILi256EEEEEELi256ENS_6half_tEfNS_4arch4Sm90ELb0ELb1ELb0ELb1ELb1ELb0ELb0ELb1ELb1ELb1ELb0ELb0EEENS1_21CollectiveEpilogueFwdINS6_IJSA_SC_SB_EEES9_SE_SG_Li256ELb1ELb1ELb0ELb0EEENS1_36VarlenDynamicPersistentTileSchedulerILi128ELi64ELi256ELi128ELb0ELb1ELb1ELb1ELb0ELb1EEEEEEEEEvNT_6ParamsE,@"STO_CUDA_ENTRY STV_DEFAULT"
_ZN7cutlass13device_kernelIN5flash11enable_sm90INS1_16FlashAttnFwdSm90INS1_25CollectiveMainloopFwdSm90ILi2EN4cute5tupleIJNS5_1CILi1EEES8_S8_EEENS6_IJNS7_ILi128EEENS7_ILi64EEENS7_ILi256EEEEEELi256ENS_6half_tEfNS_4arch4Sm90ELb0ELb1ELb0ELb1ELb1ELb0ELb0ELb1ELb1ELb1ELb0ELb0EEENS1_21CollectiveEpilogueFwdINS6_IJSA_SC_SB_EEES9_SE_SG_Li256ELb1ELb1ELb0ELb0EEENS1_36VarlenDynamicPersistentTileSchedulerILi128ELi64ELi256ELi128ELb0ELb1ELb1ELb1ELb0ELb1EEEEEEEEEvNT_6ParamsE:
[----:B------:R-:W-:Y:S01]  /*0000*/  LDC R1, c[0x0][0x37c] ;  /* 0x0000df00ff017b82 */ /* 0x000fe20000000800 */
[----:B------:R-:W-:Y:S05]  /*0010*/  EXIT ;  /* 0x000000000000794d */ /* 0x000fea0003800000 */
.L_x_4:
        /* <DEDUP_REMOVED lines=14> */
.L_x_13:


//--------------------- .text._ZN7cutlass13device_kernelIN5flash11enable_sm90INS1_16FlashAttnFwdSm90INS1_25CollectiveMainloopFwdSm90ILi2EN4cute5tupleIJNS5_1CILi1EEES8_S8_EEENS6_IJNS7_ILi128EEENS7_ILi64EEENS7_ILi256EEEEEELi256ENS_6half_tEfNS_4arch4Sm90ELb0ELb1ELb0ELb1ELb1ELb1ELb0ELb1ELb1ELb1ELb0ELb0EEENS1_21CollectiveEpilogueFwdINS6_IJSA_SC_SB_EEES9_SE_SG_Li256ELb1ELb1ELb0ELb0EEENS1_36VarlenDynamicPersistentTileSchedulerILi128ELi64ELi256ELi128ELb0ELb1ELb1ELb1ELb0ELb1EEEEEEEEEvNT_6ParamsE --------------------------
	.section	.text._ZN7cutlass13device_kernelIN5flash11enable_sm90INS1_16FlashAttnFwdSm90INS1_25CollectiveMainloopFwdSm90ILi2EN4cute5tupleIJNS5_1CILi1EEES8_S8_EEENS6_IJNS7_ILi128EEENS7_ILi64EEENS7_ILi256EEEEEELi256ENS_6half_tEfNS_4arch4Sm90ELb0ELb1ELb0ELb1ELb1ELb1ELb0ELb1ELb1ELb1ELb0ELb0EEENS1_21CollectiveEpilogueFwdINS6_IJSA_SC_SB_EEES9_SE_SG_Li256ELb1ELb1ELb0ELb0EEENS1_36VarlenDynamicPersistentTileSchedulerILi128ELi64ELi256ELi128ELb0ELb1ELb1ELb1ELb0ELb1EEEEEEEEEvNT_6ParamsE,"ax",@progbits
	.align	128
.text._ZN7cutlass13device_kernelIN5flash11enable_sm90INS1_16FlashAttnFwdSm90INS1_25CollectiveMainloopFwdSm90ILi2EN4cute5tupleIJNS5_1CILi1EEES8_S8_EEENS6_IJNS7_ILi128EEENS7_ILi64EEENS7_ILi256EEEEEELi256ENS_6half_tEfNS_4arch4Sm90ELb0ELb1ELb0ELb1ELb1ELb1ELb0ELb1ELb1ELb1ELb0ELb0EEENS1_21CollectiveEpilogueFwdINS6_IJSA_SC_SB_EEES9_SE_SG_Li256ELb1ELb1ELb0ELb0EEENS1_36VarlenDynamicPersistentTileSchedulerILi128ELi64ELi256ELi128ELb0ELb1ELb1ELb1ELb0ELb1EEEEEEEEEvNT_6ParamsE:
        .type           _ZN7cutlass13device_kernelIN5flash11enable_sm90INS1_16FlashAttnFwdSm90INS1_25CollectiveMainloopFwdSm90ILi2EN4cute5tupleIJNS5_1CILi1EEES8_S8_EEENS6_IJNS7_ILi128EEENS7_ILi64EEENS7_ILi256EEEEEELi256ENS_6half_tEfNS_4arch4Sm90ELb0ELb1ELb0ELb1ELb1ELb1ELb0ELb1ELb1ELb1ELb0ELb0EEENS1_21CollectiveEpilogueFwdINS6_IJSA_SC_SB_EEES9_SE_SG_Li256ELb1ELb1ELb0ELb0EEENS1_36VarlenDynamicPersistentTileSchedulerILi128ELi64ELi256ELi128ELb0ELb1ELb1ELb1ELb0ELb1EEEEEEEEEvNT_6ParamsE,@function
        .size           _ZN7cutlass13device_kernelIN5flash11enable_sm90INS1_16FlashAttnFwdSm90INS1_25CollectiveMainloopFwdSm90ILi2EN4cute5tupleIJNS5_1CILi1EEES8_S8_EEENS6_IJNS7_ILi128EEENS7_ILi64EEENS7_ILi256EEEEEELi256ENS_6half_tEfNS_4arch4Sm90ELb0ELb1ELb0ELb1ELb1ELb1ELb0ELb1ELb1ELb1ELb0ELb0EEENS1_21CollectiveEpilogueFwdINS6_IJSA_SC_SB_EEES9_SE_SG_Li256ELb1ELb1ELb0ELb0EEENS1_36VarlenDynamicPersistentTileSchedulerILi128ELi64ELi256ELi128ELb0ELb1ELb1ELb1ELb0ELb1EEEEEEEEEvNT_6ParamsE,(.L_x_14 - _ZN7cutlass13device_kernelIN5flash11enable_sm90INS1_16FlashAttnFwdSm90INS1_25CollectiveMainloopFwdSm90ILi2EN4cute5tupleIJNS5_1CILi1EEES8_S8_EEENS6_IJNS7_ILi128EEENS7_ILi64EEENS7_ILi256EEEEEELi256ENS_6half_tEfNS_4arch4Sm90ELb0ELb1ELb0ELb1ELb1ELb1ELb0ELb1ELb1ELb1ELb0ELb0EEENS1_21CollectiveEpilogueFwdINS6_IJSA_SC_SB_EEES9_SE_SG_Li256ELb1ELb1ELb0ELb0EEENS1_36VarlenDynamicPersistentTileSchedulerILi128ELi64ELi256ELi128ELb0ELb1ELb1ELb1ELb0ELb1EEEEEEEEEvNT_6ParamsE)
        .other          _ZN7cutlass13device_kernelIN5flash11enable_sm90INS1_16FlashAttnFwdSm90INS1_25CollectiveMainloopFwdSm90ILi2EN4cute5tupleIJNS5_1CILi1EEES8_S8_EEENS6_IJNS7_ILi128EEENS7_ILi64EEENS7_ILi256EEEEEELi256ENS_6half_tEfNS_4arch4Sm90ELb0ELb1ELb0ELb1ELb1ELb1ELb0ELb1ELb1ELb1ELb0ELb0EEENS1_21CollectiveEpilogueFwdINS6_IJSA_SC_SB_EEES9_SE_SG_Li256ELb1ELb1ELb0ELb0EEENS1_36VarlenDynamicPersistentTileSchedulerILi128ELi64ELi256ELi128ELb0ELb1ELb1ELb1ELb0ELb1EEEEEEEEEvNT_6ParamsE,@"STO_CUDA_ENTRY STV_DEFAULT"
_ZN7cutlass13device_kernelIN5flash11enable_sm90INS1_16FlashAttnFwdSm90INS1_25CollectiveMainloopFwdSm90ILi2EN4cute5tupleIJNS5_1CILi1EEES8_S8_EEENS6_IJNS7_ILi128EEENS7_ILi64EEENS7_ILi256EEEEEELi256ENS_6half_tEfNS_4arch4Sm90ELb0ELb1ELb0ELb1ELb1ELb1ELb0ELb1ELb1ELb1ELb0ELb0EEENS1_21CollectiveEpilogueFwdINS6_IJSA_SC_SB_EEES9_SE_SG_Li256ELb1ELb1ELb0ELb0EEENS1_36VarlenDynamicPersistentTileSchedulerILi128ELi64ELi256ELi128ELb0ELb1ELb1ELb1ELb0ELb1EEEEEEEEEvNT_6ParamsE:
[----:B------:R-:W-:Y:S01]  /*0000*/  LDC R1, c[0x0][0x37c] ;  /* 0x0000df00ff017b82 */ /* 0x000fe20000000800 */
[----:B------:R-:W-:Y:S05]  /*0010*/  EXIT ;  /* 0x000000000000794d */ /* 0x000fea0003800000 */
.L_x_5:
        /* <DEDUP_REMOVED lines=14> */
.L_x_14:


//--------------------- .text._ZN7cutlass13device_kernelIN5flash11enable_sm90INS1_16FlashAttnFwdSm90INS1_25CollectiveMainloopFwdSm90ILi2EN4cute5tupleIJNS5_1CILi1EEES8_S8_EEENS6_IJNS7_ILi128EEENS7_ILi80EEENS7_ILi256EEEEEELi256ENS_6half_tEfNS_4arch4Sm90ELb1ELb0ELb0ELb0ELb1ELb0ELb0ELb1ELb1ELb1ELb0ELb0EEENS1_21CollectiveEpilogueFwdINS6_IJSA_SC_SB_EEES9_SE_SG_Li256ELb0ELb1ELb0ELb0EEENS1_30DynamicPersistentTileSchedulerILi256ELi128ELb0ELb1ELb1EEEEEEEEEvNT_6ParamsE --------------------------
	.section	.text._ZN7cutlass13device_kernelIN5flash11enable_sm90INS1_16FlashAttnFwdSm90INS1_25CollectiveMainloopFwdSm90ILi2EN4cute5tupleIJNS5_1CILi1EEES8_S8_EEENS6_IJNS7_ILi128EEENS7_ILi80EEENS7_ILi256EEEEEELi256ENS_6half_tEfNS_4arch4Sm90ELb1ELb0ELb0ELb0ELb1ELb0ELb0ELb1ELb1ELb1ELb0ELb0EEENS1_21CollectiveEpilogueFwdINS6_IJSA_SC_SB_EEES9_SE_SG_Li256ELb0ELb1ELb0ELb0EEENS1_30DynamicPersistentTileSchedulerILi256ELi128ELb0ELb1ELb1EEEEEEEEEvNT_6ParamsE,"ax",@progbits
	.align	128
.text._ZN7cutlass13device_kernelIN5flash11enable_sm90INS1_16FlashAttnFwdSm90INS1_25CollectiveMainloopFwdSm90ILi2EN4cute5tupleIJNS5_1CILi1EEES8_S8_EEENS6_IJNS7_ILi128EEENS7_ILi80EEENS7_ILi256EEEEEELi256ENS_6half_tEfNS_4arch4Sm90ELb1ELb0ELb0ELb0ELb1ELb0ELb0ELb1ELb1ELb1ELb0ELb0EEENS1_21CollectiveEpilogueFwdINS6_IJSA_SC_SB_EEES9_SE_SG_Li256ELb0ELb1ELb0ELb0EEENS1_30DynamicPersistentTileSchedulerILi256ELi128ELb0ELb1ELb1EEEEEEEEEvNT_6ParamsE:
        .type           _ZN7cutlass13device_kernelIN5flash11enable_sm90INS1_16FlashAttnFwdSm90INS1_25CollectiveMainloopFwdSm90ILi2EN4cute5tupleIJNS5_1CILi1EEES8_S8_EEENS6_IJNS7_ILi128EEENS7_ILi80EEENS7_ILi256EEEEEELi256ENS_6half_tEfNS_4arch4Sm90ELb1ELb0ELb0ELb0ELb1ELb0ELb0ELb1ELb1ELb1ELb0ELb0EEENS1_21CollectiveEpilogueFwdINS6_IJSA_SC_SB_EEES9_SE_SG_Li256ELb0ELb1ELb0ELb0EEENS1_30DynamicPersistentTileSchedulerILi256ELi128ELb0ELb1ELb1EEEEEEEEEvNT_6ParamsE,@function
        .size           _ZN7cutlass13device_kernelIN5flash11enable_sm90INS1_16FlashAttnFwdSm90INS1_25CollectiveMainloopFwdSm90ILi2EN4cute5tupleIJNS5_1CILi1EEES8_S8_EEENS6_IJNS7_ILi128EEENS7_ILi80EEENS7_ILi256EEEEEELi256ENS_6half_tEfNS_4arch4Sm90ELb1ELb0ELb0ELb0ELb1ELb0ELb0ELb1ELb1ELb1ELb0ELb0EEENS1_21CollectiveEpilogueFwdINS6_IJSA_SC_SB_EEES9_SE_SG_Li256ELb0ELb1ELb0ELb0EEENS1_30DynamicPersistentTileSchedulerILi256ELi128ELb0ELb1ELb1EEEEEEEEEvNT_6ParamsE,(.L_x_15 - _ZN7cutlass13device_kernelIN5flash11enable_sm90INS1_16FlashAttnFwdSm90INS1_25CollectiveMainloopFwdSm90ILi2EN4cute5tupleIJNS5_1CILi1EEES8_S8_EEENS6_IJNS7_ILi128EEENS7_ILi80EEENS7_ILi256EEEEEELi256ENS_6half_tEfNS_4arch4Sm90ELb1ELb0ELb0ELb0ELb1ELb0ELb0ELb1ELb1ELb1ELb0ELb0EEENS1_21CollectiveEpilogueFwdINS6_IJSA_SC_SB_EEES9_SE_SG_Li256ELb0ELb1ELb0ELb0EEENS1_30DynamicPersistentTileSchedulerILi256ELi128ELb0ELb1ELb1EEEEEEEEEvNT_6ParamsE)
        .other          _ZN7cutlass13device_kernelIN5flash11enable_sm90INS1_16FlashAttnFwdSm90INS1_25CollectiveMainloopFwdSm90ILi2EN4cute5tupleIJNS5_1CILi1EEES8_S8_EEENS6_IJNS7_ILi128EEENS7_ILi80EEENS7_ILi256EEEEEELi256ENS_6half_tEfNS_4arch4Sm90ELb1ELb0ELb0ELb0ELb1ELb0ELb0ELb1ELb1ELb1ELb0ELb0EEENS1_21CollectiveEpilogueFwdINS6_IJSA_SC_SB_EEES9_SE_SG_Li256ELb0ELb1ELb0ELb0EEENS1_30DynamicPersistentTileSchedulerILi256ELi128ELb0ELb1ELb1EEEEEEEEEvNT_6ParamsE,@"STO_CUDA_ENTRY STV_DEFAULT"
_ZN7cutlass13device_kernelIN5flash11enable_sm90INS1_16FlashAttnFwdSm90INS1_25CollectiveMainloopFwdSm90ILi2EN4cute5tupleIJNS5_1CILi1EEES8_S8_EEENS6_IJNS7_ILi128EEENS7_ILi80EEENS7_ILi256EEEEEELi256ENS_6half_tEfNS_4arch4Sm90ELb1ELb0ELb0ELb0ELb1ELb0ELb0ELb1ELb1ELb1ELb0ELb0EEENS1_21CollectiveEpilogueFwdINS6_IJSA_SC_SB_EEES9_SE_SG_Li256ELb0ELb1ELb0ELb0EEENS1_30DynamicPersistentTileSchedulerILi256ELi128ELb0ELb1ELb1EEEEEEEEEvNT_6ParamsE:
[----:B------:R-:W-:Y:S01]  /*0000*/  LDC R1, c[0x0][0x37c] ;  /* 0x0000df00ff017b82 */ /* 0x000fe20000000800 */
[----:B------:R-:W-:Y:S05]  /*0010*/  EXIT ;  /* 0x000000000000794d */ /* 0x000fea0003800000 */
.L_x_6:
        /* <DEDUP_REMOVED lines=14> */
.L_x_15:


//--------------------- .text._ZN7cutlass13device_kernelIN5flash11enable_sm90INS1_16FlashAttnFwdSm90INS1_25CollectiveMainloopFwdSm90ILi2EN4cute5tupleIJNS5_1CILi1EEES8_S8_EEENS6_IJNS7_ILi128EEENS7_ILi80EEENS7_ILi256EEEEEELi256ENS_6half_tEfNS_4arch4Sm90ELb1ELb0ELb0ELb1ELb1ELb0ELb0ELb1ELb1ELb1ELb0ELb0EEENS1_21CollectiveEpilogueFwdINS6_IJSA_SC_SB_EEES9_SE_SG_Li256ELb1ELb1ELb0ELb0EEENS1_36VarlenDynamicPersistentTileSchedulerILi128ELi80ELi256ELi128ELb0ELb1ELb1ELb1ELb1ELb1EEEEEEEEEvNT_6ParamsE --------------------------
	.section	.text._ZN7cutlass13device_kernelIN5flash11enable_sm90INS1_16FlashAttnFwdSm90INS1_25CollectiveMainloopFwdSm90ILi2EN4cute5tupleIJNS5_1CILi1EEES8_S8_EEENS6_IJNS7_ILi128EEENS7_ILi80EEENS7_ILi256EEEEEELi256ENS_6half_tEfNS_4arch4Sm90ELb1ELb0ELb0ELb1ELb1ELb0ELb0ELb1ELb1ELb1ELb0ELb0EEENS1_21CollectiveEpilogueFwdINS6_IJSA_SC_SB_EEES9_SE_SG_Li256ELb1ELb1ELb0ELb0EEENS1_36VarlenDynamicPersistentTileSchedulerILi128ELi80ELi256ELi128ELb0ELb1ELb1ELb1ELb1ELb1EEEEEEEEEvNT_6ParamsE,"ax",@progbits
	.align	128
.text._ZN7cutlass13device_kernelIN5flash11enable_sm90INS1_16FlashAttnFwdSm90INS1_25CollectiveMainloopFwdSm90ILi2EN4cute5tupleIJNS5_1CILi1EEES8_S8_EEENS6_IJNS7_ILi128EEENS7_ILi80EEENS7_ILi256EEEEEELi256ENS_6half_tEfNS_4arch4Sm90ELb1ELb0ELb0ELb1ELb1ELb0ELb0ELb1ELb1ELb1ELb0ELb0EEENS1_21CollectiveEpilogueFwdINS6_IJSA_SC_SB_EEES9_SE_SG_Li256ELb1ELb1ELb0ELb0EEENS1_36VarlenDynamicPersistentTileSchedulerILi128ELi80ELi256ELi128ELb0ELb1ELb1ELb1ELb1ELb1EEEEEEEEEvNT_6ParamsE:
        .type           _ZN7cutlass13device_kernelIN5flash11enable_sm90INS1_16FlashAttnFwdSm90INS1_25CollectiveMainloopFwdSm90ILi2EN4cute5tupleIJNS5_1CILi1EEES8_S8_EEENS6_IJNS7_ILi128EEENS7_ILi80EEENS7_ILi256EEEEEELi256ENS_6half_tEfNS_4arch4Sm90ELb1ELb0ELb0ELb1ELb1ELb0ELb0ELb1ELb1ELb1ELb0ELb0EEENS1_21CollectiveEpilogueFwdINS6_IJSA_SC_SB_EEES9_SE_SG_Li256ELb1ELb1ELb0ELb0EEENS1_36VarlenDynamicPersistentTileSchedulerILi128ELi80ELi256ELi128ELb0ELb1ELb1ELb1ELb1ELb1EEEEEEEEEvNT_6ParamsE,@function
        .size           _ZN7cutlass13device_kernelIN5flash11enable_sm90INS1_16FlashAttnFwdSm90INS1_25CollectiveMainloopFwdSm90ILi2EN4cute5tupleIJNS5_1CILi1EEES8_S8_EEENS6_IJNS7_ILi128EEENS7_ILi80EEENS7_ILi256EEEEEELi256ENS_6half_tEfNS_4arch4Sm90ELb1ELb0ELb0ELb1ELb1ELb0ELb0ELb1ELb1ELb1ELb0ELb0EEENS1_21CollectiveEpilogueFwdINS6_IJSA_SC_SB_EEES9_SE_SG_Li256ELb1ELb1ELb0ELb0EEENS1_36VarlenDynamicPersistentTileSchedulerILi128ELi80ELi256ELi128ELb0ELb1ELb1ELb1ELb1ELb1EEEEEEEEEvNT_6ParamsE,(.L_x_16 - _ZN7cutlass13device_kernelIN5flash11enable_sm90INS1_16FlashAttnFwdSm90INS1_25CollectiveMainloopFwdSm90ILi2EN4cute5tupleIJNS5_1CILi1EEES8_S8_EEENS6_IJNS7_ILi128EEENS7_ILi80EEENS7_ILi256EEEEEELi256ENS_6half_tEfNS_4arch4Sm90ELb1ELb0ELb0ELb1ELb1ELb0ELb0ELb1ELb1ELb1ELb0ELb0EEENS1_21CollectiveEpilogueFwdINS6_IJSA_SC_SB_EEES9_SE_SG_Li256ELb1ELb1ELb0ELb0EEENS1_36VarlenDynamicPersistentTileSchedulerILi128ELi80ELi256ELi128ELb0ELb1ELb1ELb1ELb1ELb1EEEEEEEEEvNT_6ParamsE)
        .other          _ZN7cutlass13device_kernelIN5flash11enable_sm90INS1_16FlashAttnFwdSm90INS1_25CollectiveMainloopFwdSm90ILi2EN4cute5tupleIJNS5_1CILi1EEES8_S8_EEENS6_IJNS7_ILi128EEENS7_ILi80EEENS7_ILi256EEEEEELi256ENS_6half_tEfNS_4arch4Sm90ELb1ELb0ELb0ELb1ELb1ELb0ELb0ELb1ELb1ELb1ELb0ELb0EEENS1_21CollectiveEpilogueFwdINS6_IJSA_SC_SB_EEES9_SE_SG_Li256ELb1ELb1ELb0ELb0EEENS1_36VarlenDynamicPersistentTileSchedulerILi128ELi80ELi256ELi128ELb0ELb1ELb1ELb1ELb1ELb1EEEEEEEEEvNT_6ParamsE,@"STO_CUDA_ENTRY STV_DEFAULT"
_ZN7cutlass13device_kernelIN5flash11enable_sm90INS1_16FlashAttnFwdSm90INS1_25CollectiveMainloopFwdSm90ILi2EN4cute5tupleIJNS5_1CILi1EEES8_S8_EEENS6_IJNS7_ILi128EEENS7_ILi80EEENS7_ILi256EEEEEELi256ENS_6half_tEfNS_4arch4Sm90ELb1ELb0ELb0ELb1ELb1ELb0ELb0ELb1ELb1ELb1ELb0ELb0EEENS1_21CollectiveEpilogueFwdINS6_IJSA_SC_SB_EEES9_SE_SG_Li256ELb1ELb1ELb0ELb0EEENS1_36VarlenDynamicPersistentTileSchedulerILi128ELi80ELi256ELi128ELb0ELb1ELb1ELb1ELb1ELb1EEEEEEEEEvNT_6ParamsE:
[----:B------:R-:W-:Y:S01]  /*0000*/  LDC R1, c[0x0][0x37c] ;  /* 0x0000df00ff017b82 */ /* 0x000fe20000000800 */
[----:B------:R-:W-:Y:S05]  /*0010*/  EXIT ;  /* 0x000000000000794d */ /* 0x000fea0003800000 */
.L_x_7:
        /* <DEDUP_REMOVED lines=14> */
.L_x_16:


//--------------------- .text._ZN7cutlass13device_kernelIN5flash11enable_sm90INS1_16FlashAttnFwdSm90INS1_25CollectiveMainloopFwdSm90ILi2EN4cute5tupleIJNS5_1CILi1EEES8_S8_EEENS6_IJNS7_ILi128EEENS7_ILi80EEENS7_ILi256EEEEEELi256ENS_6half_tEfNS_4arch4Sm90ELb1ELb0ELb0ELb1ELb1ELb1ELb0ELb1ELb1ELb1ELb0ELb0EEENS1_21CollectiveEpilogueFwdINS6_IJSA_SC_SB_EEES9_SE_SG_Li256ELb1ELb1ELb0ELb0EEENS1_36VarlenDynamicPersistentTileSchedulerILi128ELi80ELi256ELi128ELb0ELb1ELb1ELb1ELb1ELb1EEEEEEEEEvNT_6ParamsE --------------------------
	.section	.text._ZN7cutlass13device_kernelIN5flash11enable_sm90INS1_16FlashAttnFwdSm90INS1_25CollectiveMainloopFwdSm90ILi2EN4cute5tupleIJNS5_1CILi1EEES8_S8_EEENS6_IJNS7_ILi128EEENS7_ILi80EEENS7_ILi256EEEEEELi256ENS_6half_tEfNS_4arch4Sm90ELb1ELb0ELb0ELb1ELb1ELb1ELb0ELb1ELb1ELb1ELb0ELb0EEENS1_21CollectiveEpilogueFwdINS6_IJSA_SC_SB_EEES9_SE_SG_Li256ELb1ELb1ELb0ELb0EEENS1_36VarlenDynamicPersistentTileSchedulerILi128ELi80ELi256ELi128ELb0ELb1ELb1ELb1ELb1ELb1EEEEEEEEEvNT_6ParamsE,"ax",@progbits
	.align	128
.text._ZN7cutlass13device_kernelIN5flash11enable_sm90INS1_16FlashAttnFwdSm90INS1_25CollectiveMainloopFwdSm90ILi2EN4cute5tupleIJNS5_1CILi1EEES8_S8_EEENS6_IJNS7_ILi128EEENS7_ILi80EEENS7_ILi256EEEEEELi256ENS_6half_tEfNS_4arch4Sm90ELb1ELb0ELb0ELb1ELb1ELb1ELb0ELb1ELb1ELb1ELb0ELb0EEENS1_21CollectiveEpilogueFwdINS6_IJSA_SC_SB_EEES9_SE_SG_Li256ELb1ELb1ELb0ELb0EEENS1_36VarlenDynamicPersistentTileSchedulerILi128ELi80ELi256ELi128ELb0ELb1ELb1ELb1ELb1ELb1EEEEEEEEEvNT_6ParamsE:
        .type           _ZN7cutlass13device_kernelIN5flash11enable_sm90INS1_16FlashAttnFwdSm90INS1_25CollectiveMainloopFwdSm90ILi2EN4cute5tupleIJNS5_1CILi1EEES8_S8_EEENS6_IJNS7_ILi128EEENS7_ILi80EEENS7_ILi256EEEEEELi256ENS_6half_tEfNS_4arch4Sm90ELb1ELb0ELb0ELb1ELb1ELb1ELb0ELb1ELb1ELb1ELb0ELb0EEENS1_21CollectiveEpilogueFwdINS6_IJSA_SC_SB_EEES9_SE_SG_Li256ELb1ELb1ELb0ELb0EEENS1_36VarlenDynamicPersistentTileSchedulerILi128ELi80ELi256ELi128ELb0ELb1ELb1ELb1ELb1ELb1EEEEEEEEEvNT_6ParamsE,@function
        .size           _ZN7cutlass13device_kernelIN5flash11enable_sm90INS1_16FlashAttnFwdSm90INS1_25CollectiveMainloopFwdSm90ILi2EN4cute5tupleIJNS5_1CILi1EEES8_S8_EEENS6_IJNS7_ILi128EEENS7_ILi80EEENS7_ILi256EEEEEELi256ENS_6half_tEfNS_4arch4Sm90ELb1ELb0ELb0ELb1ELb1ELb1ELb0ELb1ELb1ELb1ELb0ELb0EEENS1_21CollectiveEpilogueFwdINS6_IJSA_SC_SB_EEES9_SE_SG_Li256ELb1ELb1ELb0ELb0EEENS1_36VarlenDynamicPersistentTileSchedulerILi128ELi80ELi256ELi128ELb0ELb1ELb1ELb1ELb1ELb1EEEEEEEEEvNT_6ParamsE,(.L_x_17 - _ZN7cutlass13device_kernelIN5flash11enable_sm90INS1_16FlashAttnFwdSm90INS1_25CollectiveMainloopFwdSm90ILi2EN4cute5tupleIJNS5_1CILi1EEES8_S8_EEENS6_IJNS7_ILi128EEENS7_ILi80EEENS7_ILi256EEEEEELi256ENS_6half_tEfNS_4arch4Sm90ELb1ELb0ELb0ELb1ELb1ELb1ELb0ELb1ELb1ELb1ELb0ELb0EEENS1_21CollectiveEpilogueFwdINS6_IJSA_SC_SB_EEES9_SE_SG_Li256ELb1ELb1ELb0ELb0EEENS1_36VarlenDynamicPersistentTileSchedulerILi128ELi80ELi256ELi128ELb0ELb1ELb1ELb1ELb1ELb1EEEEEEEEEvNT_6ParamsE)
        .other          _ZN7cutlass13device_kernelIN5flash11enable_sm90INS1_16FlashAttnFwdSm90INS1_25CollectiveMainloopFwdSm90ILi2EN4cute5tupleIJNS5_1CILi1EEES8_S8_EEENS6_IJNS7_ILi128EEENS7_ILi80EEENS7_ILi256EEEEEELi256ENS_6half_tEfNS_4arch4Sm90ELb1ELb0ELb0ELb1ELb1ELb1ELb0ELb1ELb1ELb1ELb0ELb0EEENS1_21CollectiveEpilogueFwdINS6_IJSA_SC_SB_EEES9_SE_SG_Li256ELb1ELb1ELb0ELb0EEENS1_36VarlenDynamicPersistentTileSchedulerILi128ELi80ELi256ELi128ELb0ELb1ELb1ELb1ELb1ELb1EEEEEEEEEvNT_6ParamsE,@"STO_CUDA_ENTRY STV_DEFAULT"
_ZN7cutlass13device_kernelIN5flash11enable_sm90INS1_16FlashAttnFwdSm90INS1_25CollectiveMainloopFwdSm90ILi2EN4cute5tupleIJNS5_1CILi1EEES8_S8_EEENS6_IJNS7_ILi128EEENS7_ILi80EEENS7_ILi256EEEEEELi256ENS_6half_tEfNS_4arch4Sm90ELb1ELb0ELb0ELb1ELb1ELb1ELb0ELb1ELb1ELb1ELb0ELb0EEENS1_21CollectiveEpilogueFwdINS6_IJSA_SC_SB_EEES9_SE_SG_Li256ELb1ELb1ELb0ELb0EEENS1_36VarlenDynamicPersistentTileSchedulerILi128ELi80ELi256ELi128ELb0ELb1ELb1ELb1ELb1ELb1EEEEEEEEEvNT_6ParamsE:
[----:B------:R-:W-:Y:S01]  /*0000*/  LDC R1, c[0x0][0x37c] ;  /* 0x0000df00ff017b82 */ /* 0x000fe20000000800 */
[----:B------:R-:W-:Y:S05]  /*0010*/  EXIT ;  /* 0x000000000000794d */ /* 0x000fea0003800000 */
.L_x_8:
        /* <DEDUP_REMOVED lines=14> */
.L_x_17:


//--------------------- .nv.shared.reserved.0     --------------------------
	.section	.nv.shared.reserved.0,"aw",@nobits
	.weak		__nv_reservedSMEM_offset_0_alias
	.size		__nv_reservedSMEM_offset_0_alias, 0, 64
	.other		__nv_reservedSMEM_offset_0_alias,@"STO_CUDA_RESERVED_SHARED STV_DEFAULT"
__nv_reservedSMEM_offset_0_alias:
	.zero		0
	.zero		64


//--------------------- .nv.global                --------------------------
	.section	.nv.global,"aw",@nobits
.nv.global:
	.type		_ZN72_INTERNAL_7c4d67b1_36_flash_fwd_hdim256_fp16_paged_sm90_cu_a6473388_35554cute1_E,@object
	.size		_ZN72_INTERNAL_7c4d67b1_36_flash_fwd_hdim256_fp16_paged_sm90_cu_a6473388_35554cute1_E,(_ZN72_INTERNAL_7c4d67b1_36_flash_fwd_hdim256_fp16_paged_sm90_cu_a6473388_35554cuda3std3__45__cpo6cbeginE - _ZN72_INTERNAL_7c4d67b1_36_flash_fwd_hdim256_fp16_paged_sm90_cu_a6473388_35554cute1_E)
_ZN72_INTERNAL_7c4d67b1_36_flash_fwd_hdim256_fp16_paged_sm90_cu_a6473388_35554cute1_E:
	.zero		1
	.type		_ZN72_INTERNAL_7c4d67b1_36_flash_fwd_hdim256_fp16_paged_sm90_cu_a6473388_35554cuda3std3__45__cpo6cbeginE,@object
	.size		_ZN72_INTERNAL_7c4d67b1_36_flash_fwd_hdim256_fp16_paged_sm90_cu_a6473388_35554cuda3std3__45__cpo6cbeginE,(_ZN72_INTERNAL_7c4d67b1_36_flash_fwd_hdim256_fp16_paged_sm90_cu_a6473388_35554cuda3std3__48in_placeE - _ZN72_INTERNAL_7c4d67b1_36_flash_fwd_hdim256_fp16_paged_sm90_cu_a6473388_35554cuda3std3__45__cpo6cbeginE)
_ZN72_INTERNAL_7c4d67b1_36_flash_fwd_hdim256_fp16_paged_sm90_cu_a6473388_35554cuda3std3__45__cpo6cbeginE:
	.zero		1
	.type		_ZN72_INTERNAL_7c4d67b1_36_flash_fwd_hdim256_fp16_paged_sm90_cu_a6473388_35554cuda3std3__48in_placeE,@object
	.size		_ZN72_INTERNAL_7c4d67b1_36_flash_fwd_hdim256_fp16_paged_sm90_cu_a6473388_35554cuda3std3__48in_placeE,(_ZN72_INTERNAL_7c4d67b1_36_flash_fwd_hdim256_fp16_paged_sm90_cu_a6473388_35554cuda3std6ranges3__45__cpo9iter_moveE - _ZN72_INTERNAL_7c4d67b1_36_flash_fwd_hdim256_fp16_paged_sm90_cu_a6473388_35554cuda3std3__48in_placeE)
_ZN72_INTERNAL_7c4d67b1_36_flash_fwd_hdim256_fp16_paged_sm90_cu_a6473388_35554cuda3std3__48in_placeE:
	.zero		1
	.type		_ZN72_INTERNAL_7c4d67b1_36_flash_fwd_hdim256_fp16_paged_sm90_cu_a6473388_35554cuda3std6ranges3__45__cpo9iter_moveE,@object
	.size		_ZN72_INTERNAL_7c4d67b1_36_flash_fwd_hdim256_fp16_paged_sm90_cu_a6473388_35554cuda3std6ranges3__45__cpo9iter_moveE,(_ZN72_INTERNAL_7c4d67b1_36_flash_fwd_hdim256_fp16_paged_sm90_cu_a6473388_35554cuda3std3__45__cpo5beginE - _ZN72_INTERNAL_7c4d67b1_36_flash_fwd_hdim256_fp16_paged_sm90_cu_a6473388_35554cuda3std6ranges3__45__cpo9iter_moveE)
_ZN72_INTERNAL_7c4d67b1_36_flash_fwd_hdim256_fp16_paged_sm90_cu_a6473388_35554cuda3std6ranges3__45__cpo9iter_moveE:
	.zero		1
	.type		_ZN72_INTERNAL_7c4d67b1_36_flash_fwd_hdim256_fp16_paged_sm90_cu_a6473388_35554cuda3std3__45__cpo5beginE,@object
	.size		_ZN72_INTERNAL_7c4d67b1_36_flash_fwd_hdim256_fp16_paged_sm90_cu_a6473388_35554cuda3std3__45__cpo5beginE,(_ZN72_INTERNAL_7c4d67b1_36_flash_fwd_hdim256_fp16_paged_sm90_cu_a6473388_35554cuda3std3__474_GLOBAL__N__7c4d67b1_36_flash_fwd_hdim256_fp16_paged_sm90_cu_a6473388_35556ignoreE - _ZN72_INTERNAL_7c4d67b1_36_flash_fwd_hdim256_fp16_paged_sm90_cu_a6473388_35554cuda3std3__45__cpo5beginE)
_ZN72_INTERNAL_7c4d67b1_36_flash_fwd_hdim256_fp16_paged_sm90_cu_a6473388_35554cuda3std3__45__cpo5beginE:
	.zero		1
	.type		_ZN72_INTERNAL_7c4d67b1_36_flash_fwd_hdim256_fp16_paged_sm90_cu_a6473388_35554cuda3std3__474_GLOBAL__N__7c4d67b1_36_flash_fwd_hdim256_fp16_paged_sm90_cu_a6473388_35556ignoreE,@object
	.size		_ZN72_INTERNAL_7c4d67b1_36_flash_fwd_hdim256_fp16_paged_sm90_cu_a6473388_35554cuda3std3__474_GLOBAL__N__7c4d67b1_36_flash_fwd_hdim256_fp16_paged_sm90_cu_a6473388_35556ignoreE,(_ZN72_INTERNAL_7c4d67b1_36_flash_fwd_hdim256_fp16_paged_sm90_cu_a6473388_35554cute7productE - _ZN72_INTERNAL_7c4d67b1_36_flash_fwd_hdim256_fp16_paged_sm90_cu_a6473388_35554cuda3std3__474_GLOBAL__N__7c4d67b1_36_flash_fwd_hdim256_fp16_paged_sm90_cu_a6473388_35556ignoreE)
_ZN72_INTERNAL_7c4d67b1_36_flash_fwd_hdim256_fp16_paged_sm90_cu_a6473388_35554cuda3std3__474_GLOBAL__N__7c4d67b1_36_flash_fwd_hdim256_fp16_paged_sm90_cu_a6473388_35556ignoreE:
	.zero		1
	.type		_ZN72_INTERNAL_7c4d67b1_36_flash_fwd_hdim256_fp16_paged_sm90_cu_a6473388_35554cute7productE,@object
	.size		_ZN72_INTERNAL_7c4d67b1_36_flash_fwd_hdim256_fp16_paged_sm90_cu_a6473388_35554cute7productE,(_ZN72_INTERNAL_7c4d67b1_36_flash_fwd_hdim256_fp16_paged_sm90_cu_a6473388_35554cuda3std3__45__cpo3endE - _ZN72_INTERNAL_7c4d67b1_36_flash_fwd_hdim256_fp16_paged_sm90_cu_a6473388_35554cute7productE)
_ZN72_INTERNAL_7c4d67b1_36_flash_fwd_hdim256_fp16_paged_sm90_cu_a6473388_35554cute7productE:
	.zero		1
	.type		_ZN72_INTERNAL_7c4d67b1_36_flash_fwd_hdim256_fp16_paged_sm90_cu_a6473388_35554cuda3std3__45__cpo3endE,@object
	.size		_ZN72_INTERNAL_7c4d67b1_36_flash_fwd_hdim256_fp16_paged_sm90_cu_a6473388_35554cuda3std3__45__cpo3endE,(_ZN72_INTERNAL_7c4d67b1_36_flash_fwd_hdim256_fp16_paged_sm90_cu_a6473388_35554cuda3std3__419piecewise_constructE - _ZN72_INTERNAL_7c4d67b1_36_flash_fwd_hdim256_fp16_paged_sm90_cu_a6473388_35554cuda3std3__45__cpo3endE)
_ZN72_INTERNAL_7c4d67b1_36_flash_fwd_hdim256_fp16_paged_sm90_cu_a6473388_35554cuda3std3__45__cpo3endE:
	.zero		1
	.type		_ZN72_INTERNAL_7c4d67b1_36_flash_fwd_hdim256_fp16_paged_sm90_cu_a6473388_35554cuda3std3__419piecewise_constructE,@object
	.size		_ZN72_INTERNAL_7c4d67b1_36_flash_fwd_hdim256_fp16_paged_sm90_cu_a6473388_35554cuda3std3__419piecewise_constructE,(_ZN72_INTERNAL_7c4d67b1_36_flash_fwd_hdim256_fp16_paged_sm90_cu_a6473388_35554cuda3std3__45__cpo4cendE - _ZN72_INTERNAL_7c4d67b1_36_flash_fwd_hdim256_fp16_paged_sm90_cu_a6473388_35554cuda3std3__419piecewise_constructE)
_ZN72_INTERNAL_7c4d67b1_36_flash_fwd_hdim256_fp16_paged_sm90_cu_a6473388_35554cuda3std3__419piecewise_constructE:
	.zero		1
	.type		_ZN72_INTERNAL_7c4d67b1_36_flash_fwd_hdim256_fp16_paged_sm90_cu_a6473388_35554cuda3std3__45__cpo4cendE,@object
	.size		_ZN72_INTERNAL_7c4d67b1_36_flash_fwd_hdim256_fp16_paged_sm90_cu_a6473388_35554cuda3std3__45__cpo4cendE,(_ZN72_INTERNAL_7c4d67b1_36_flash_fwd_hdim256_fp16_paged_sm90_cu_a6473388_35554cuda3std6ranges3__45__cpo4swapE - _ZN72_INTERNAL_7c4d67b1_36_flash_fwd_hdim256_fp16_paged_sm90_cu_a6473388_35554cuda3std3__45__cpo4cendE)
_ZN72_INTERNAL_7c4d67b1_36_flash_fwd_hdim256_fp16_paged_sm90_cu_a6473388_35554cuda3std3__45__cpo4cendE:
	.zero		1
	.type		_ZN72_INTERNAL_7c4d67b1_36_flash_fwd_hdim256_fp16_paged_sm90_cu_a6473388_35554cuda3std6ranges3__45__cpo4swapE,@object
	.size		_ZN72_INTERNAL_7c4d67b1_36_flash_fwd_hdim256_fp16_paged_sm90_cu_a6473388_35554cuda3std6ranges3__45__cpo4swapE,(.L_7 - _ZN72_INTERNAL_7c4d67b1_36_flash_fwd_hdim256_fp16_paged_sm90_cu_a6473388_35554cuda3std6ranges3__45__cpo4swapE)
_ZN72_INTERNAL_7c4d67b1_36_flash_fwd_hdim256_fp16_paged_sm90_cu_a6473388_35554cuda3std6ranges3__45__cpo4swapE:
	.zero		1
.L_7:


//--------------------- .nv.constant0._ZN7cutlass13device_kernelIN5flash11enable_sm90INS1_16FlashAttnFwdSm90INS1_25CollectiveMainloopFwdSm90ILi2EN4cute5tupleIJNS5_1CILi1EEES8_S8_EEENS6_IJNS7_ILi128EEENS7_ILi80EEENS7_ILi256EEEEEELi256ENS_6half_tEfNS_4arch4Sm90ELb0ELb0ELb0ELb0ELb1ELb0ELb0ELb1ELb1ELb1ELb0ELb0EEENS1_21CollectiveEpilogueFwdINS6_IJSA_SC_SB_EEES9_SE_SG_Li256ELb0ELb1ELb0ELb0EEENS1_29StaticPersistentTileSchedulerILb0EEEEEEEEEvNT_6ParamsE --------------------------
	.section	.nv.constant0._ZN7cutlass13device_kernelIN5flash11enable_sm90INS1_16FlashAttnFwdSm90INS1_25CollectiveMainloopFwdSm90ILi2EN4cute5tupleIJNS5_1CILi1EEES8_S8_EEENS6_IJNS7_ILi128EEENS7_ILi80EEENS7_ILi256EEEEEELi256ENS_6half_tEfNS_4arch4Sm90ELb0ELb0ELb0ELb0ELb1ELb0ELb0ELb1ELb1ELb1ELb0ELb0EEENS1_21CollectiveEpilogueFwdINS6_IJSA_SC_SB_EEES9_SE_SG_Li256ELb0ELb1ELb0ELb0EEENS1_29StaticPersistentTileSchedulerILb0EEEEEEEEEvNT_6ParamsE,"a",@progbits
	.sectionflags	@""
	.align	4
.nv.constant0._ZN7cutlass13device_kernelIN5flash11enable_sm90INS1_16FlashAttnFwdSm90INS1_25CollectiveMainloopFwdSm90ILi2EN4cute5tupleIJNS5_1CILi1EEES8_S8_EEENS6_IJNS7_ILi128EEENS7_ILi80EEENS7_ILi256EEEEEELi256ENS_6half_tEfNS_4arch4Sm90ELb0ELb0ELb0ELb0ELb1ELb0ELb0ELb1ELb1ELb1ELb0ELb0EEENS1_21CollectiveEpilogueFwdINS6_IJSA_SC_SB_EEES9_SE_SG_Li256ELb0ELb1ELb0ELb0EEENS1_29StaticPersistentTileSchedulerILb0EEEEEEEEEvNT_6ParamsE:
	.zero		3456


//--------------------- .nv.constant0._ZN7cutlass13device_kernelIN5flash11enable_sm90INS1_16FlashAttnFwdSm90INS1_25CollectiveMainloopFwdSm90ILi2EN4cute5tupleIJNS5_1CILi1EEES8_S8_EEENS6_IJNS7_ILi128EEENS7_ILi80EEENS7_ILi256EEEEEELi256ENS_6half_tEfNS_4arch4Sm90ELb0ELb0ELb0ELb1ELb1ELb0ELb0ELb1ELb1ELb1ELb0ELb0EEENS1_21CollectiveEpilogueFwdINS6_IJSA_SC_SB_EEES9_SE_SG_Li256ELb1ELb1ELb0ELb0EEENS1_36VarlenDynamicPersistentTileSchedulerILi128ELi80ELi256ELi128ELb0ELb1ELb1ELb0ELb1ELb1EEEEEEEEEvNT_6ParamsE --------------------------
	.section	.nv.constant0._ZN7cutlass13device_kernelIN5flash11enable_sm90INS1_16FlashAttnFwdSm90INS1_25CollectiveMainloopFwdSm90ILi2EN4cute5tupleIJNS5_1CILi1EEES8_S8_EEENS6_IJNS7_ILi128EEENS7_ILi80EEENS7_ILi256EEEEEELi256ENS_6half_tEfNS_4arch4Sm90ELb0ELb0ELb0ELb1ELb1ELb0ELb0ELb1ELb1ELb1ELb0ELb0EEENS1_21CollectiveEpilogueFwdINS6_IJSA_SC_SB_EEES9_SE_SG_Li256ELb1ELb1ELb0ELb0EEENS1_36VarlenDynamicPersistentTileSchedulerILi128ELi80ELi256ELi128ELb0ELb1ELb1ELb0ELb1ELb1EEEEEEEEEvNT_6ParamsE,"a",@progbits
	.sectionflags	@""
	.align	4
.nv.constant0._ZN7cutlass13device_kernelIN5flash11enable_sm90INS1_16FlashAttnFwdSm90INS1_25CollectiveMainloopFwdSm90ILi2EN4cute5tupleIJNS5_1CILi1EEES8_S8_EEENS6_IJNS7_ILi128EEENS7_ILi80EEENS7_ILi256EEEEEELi256ENS_6half_tEfNS_4arch4Sm90ELb0ELb0ELb0ELb1ELb1ELb0ELb0ELb1ELb1ELb1ELb0ELb0EEENS1_21CollectiveEpilogueFwdINS6_IJSA_SC_SB_EEES9_SE_SG_Li256ELb1ELb1ELb0ELb0EEENS1_36VarlenDynamicPersistentTileSchedulerILi128ELi80ELi256ELi128ELb0ELb1ELb1ELb0ELb1ELb1EEEEEEEEEvNT_6ParamsE:
	.zero		3584


//--------------------- .nv.constant0._ZN7cutlass13device_kernelIN5flash11enable_sm90INS1_16FlashAttnFwdSm90INS1_25CollectiveMainloopFwdSm90ILi2EN4cute5tupleIJNS5_1CILi1EEES8_S8_EEENS6_IJNS7_ILi128EEENS7_ILi80EEENS7_ILi256EEEEEELi256ENS_6half_tEfNS_4arch4Sm90ELb0ELb0ELb0ELb1ELb1ELb1ELb0ELb1ELb1ELb1ELb0ELb0EEENS1_21CollectiveEpilogueFwdINS6_IJSA_SC_SB_EEES9_SE_SG_Li256ELb1ELb1ELb0ELb0EEENS1_36VarlenDynamicPersistentTileSchedulerILi128ELi80ELi256ELi128ELb0ELb1ELb1ELb0ELb1ELb1EEEEEEEEEvNT_6ParamsE --------------------------
	.section	.nv.constant0._ZN7cutlass13device_kernelIN5flash11enable_sm90INS1_16FlashAttnFwdSm90INS1_25CollectiveMainloopFwdSm90ILi2EN4cute5tupleIJNS5_1CILi1EEES8_S8_EEENS6_IJNS7_ILi128EEENS7_ILi80EEENS7_ILi256EEEEEELi256ENS_6half_tEfNS_4arch4Sm90ELb0ELb0ELb0ELb1ELb1ELb1ELb0ELb1ELb1ELb1ELb0ELb0EEENS1_21CollectiveEpilogueFwdINS6_IJSA_SC_SB_EEES9_SE_SG_Li256ELb1ELb1ELb0ELb0EEENS1_36VarlenDynamicPersistentTileSchedulerILi128ELi80ELi256ELi128ELb0ELb1ELb1ELb0ELb1ELb1EEEEEEEEEvNT_6ParamsE,"a",@progbits
	.sectionflags	@""
	.align	4
.nv.constant0._ZN7cutlass13device_kernelIN5flash11enable_sm90INS1_16FlashAttnFwdSm90INS1_25CollectiveMainloopFwdSm90ILi2EN4cute5tupleIJNS5_1CILi1EEES8_S8_EEENS6_IJNS7_ILi128EEENS7_ILi80EEENS7_ILi256EEEEEELi256ENS_6half_tEfNS_4arch4Sm90ELb0ELb0ELb0ELb1ELb1ELb1ELb0ELb1ELb1ELb1ELb0ELb0EEENS1_21CollectiveEpilogueFwdINS6_IJSA_SC_SB_EEES9_SE_SG_Li256ELb1ELb1ELb0ELb0EEENS1_36VarlenDynamicPersistentTileSchedulerILi128ELi80ELi256ELi128ELb0ELb1ELb1ELb0ELb1ELb1EEEEEEEEEvNT_6ParamsE:
	.zero		3584


//--------------------- .nv.constant0._ZN7cutlass13device_kernelIN5flash11enable_sm90INS1_16FlashAttnFwdSm90INS1_25CollectiveMainloopFwdSm90ILi2EN4cute5tupleIJNS5_1CILi1EEES8_S8_EEENS6_IJNS7_ILi128EEENS7_ILi64EEENS7_ILi256EEEEEELi256ENS_6half_tEfNS_4arch4Sm90ELb0ELb1ELb0ELb0ELb1ELb0ELb0ELb1ELb1ELb1ELb0ELb0EEENS1_21CollectiveEpilogueFwdINS6_IJSA_SC_SB_EEES9_SE_SG_Li256ELb0ELb1ELb0ELb0EEENS1_30DynamicPersistentTileSchedulerILi256ELi128ELb0ELb1ELb1EEEEEEEEEvNT_6ParamsE --------------------------
	.section	.nv.constant0._ZN7cutlass13device_kernelIN5flash11enable_sm90INS1_16FlashAttnFwdSm90INS1_25CollectiveMainloopFwdSm90ILi2EN4cute5tupleIJNS5_1CILi1EEES8_S8_EEENS6_IJNS7_ILi128EEENS7_ILi64EEENS7_ILi256EEEEEELi256ENS_6half_tEfNS_4arch4Sm90ELb0ELb1ELb0ELb0ELb1ELb0ELb0ELb1ELb1ELb1ELb0ELb0EEENS1_21CollectiveEpilogueFwdINS6_IJSA_SC_SB_EEES9_SE_SG_Li256ELb0ELb1ELb0ELb0EEENS1_30DynamicPersistentTileSchedulerILi256ELi128ELb0ELb1ELb1EEEEEEEEEvNT_6ParamsE,"a",@progbits
	.sectionflags	@""
	.align	4
.nv.constant0._ZN7cutlass13device_kernelIN5flash11enable_sm90INS1_16FlashAttnFwdSm90INS1_25CollectiveMainloopFwdSm90ILi2EN4cute5tupleIJNS5_1CILi1EEES8_S8_EEENS6_IJNS7_ILi128EEENS7_ILi64EEENS7_ILi256EEEEEELi256ENS_6half_tEfNS_4arch4Sm90ELb0ELb1ELb0ELb0ELb1ELb0ELb0ELb1ELb1ELb1ELb0ELb0EEENS1_21CollectiveEpilogueFwdINS6_IJSA_SC_SB_EEES9_SE_SG_Li256ELb0ELb1ELb0ELb0EEENS1_30DynamicPersistentTileSchedulerILi256ELi128ELb0ELb1ELb1EEEEEEEEEvNT_6ParamsE:
	.zero		3584


//--------------------- .nv.constant0._ZN7cutlass13device_kernelIN5flash11enable_sm90INS1_16FlashAttnFwdSm90INS1_25CollectiveMainloopFwdSm90ILi2EN4cute5tupleIJNS5_1CILi1EEES8_S8_EEENS6_IJNS7_ILi128EEENS7_ILi64EEENS7_ILi256EEEEEELi256ENS_6half_tEfNS_4arch4Sm90ELb0ELb1ELb0ELb1ELb1ELb0ELb0ELb1ELb1ELb1ELb0ELb0EEENS1_21CollectiveEpilogueFwdINS6_IJSA_SC_SB_EEES9_SE_SG_Li256ELb1ELb1ELb0ELb0EEENS1_36VarlenDynamicPersistentTileSchedulerILi128ELi64ELi256ELi128ELb0ELb1ELb1ELb1ELb0ELb1EEEEEEEEEvNT_6ParamsE --------------------------
	.section	.nv.constant0._ZN7cutlass13device_kernelIN5flash11enable_sm90INS1_16FlashAttnFwdSm90INS1_25CollectiveMainloopFwdSm90ILi2EN4cute5tupleIJNS5_1CILi1EEES8_S8_EEENS6_IJNS7_ILi128EEENS7_ILi64EEENS7_ILi256EEEEEELi256ENS_6half_tEfNS_4arch4Sm90ELb0ELb1ELb0ELb1ELb1ELb0ELb0ELb1ELb1ELb1ELb0ELb0EEENS1_21CollectiveEpilogueFwdINS6_IJSA_SC_SB_EEES9_SE_SG_Li256ELb1ELb1ELb0ELb0EEENS1_36VarlenDynamicPersistentTileSchedulerILi128ELi64ELi256ELi128ELb0ELb1ELb1ELb1ELb0ELb1EEEEEEEEEvNT_6ParamsE,"a",@progbits
	.sectionflags	@""
	.align	4
.nv.constant0._ZN7cutlass13device_kernelIN5flash11enable_sm90INS1_16FlashAttnFwdSm90INS1_25CollectiveMainloopFwdSm90ILi2EN4cute5tupleIJNS5_1CILi1EEES8_S8_EEENS6_IJNS7_ILi128EEENS7_ILi64EEENS7_ILi256EEEEEELi256ENS_6half_tEfNS_4arch4Sm90ELb0ELb1ELb0ELb1ELb1ELb0ELb0ELb1ELb1ELb1ELb0ELb0EEENS1_21CollectiveEpilogueFwdINS6_IJSA_SC_SB_EEES9_SE_SG_Li256ELb1ELb1ELb0ELb0EEENS1_36VarlenDynamicPersistentTileSchedulerILi128ELi64ELi256ELi128ELb0ELb1ELb1ELb1ELb0ELb1EEEEEEEEEvNT_6ParamsE:
	.zero		3584


//--------------------- .nv.constant0._ZN7cutlass13device_kernelIN5flash11enable_sm90INS1_16FlashAttnFwdSm90INS1_25CollectiveMainloopFwdSm90ILi2EN4cute5tupleIJNS5_1CILi1EEES8_S8_EEENS6_IJNS7_ILi128EEENS7_ILi64EEENS7_ILi256EEEEEELi256ENS_6half_tEfNS_4arch4Sm90ELb0ELb1ELb0ELb1ELb1ELb1ELb0ELb1ELb1ELb1ELb0ELb0EEENS1_21CollectiveEpilogueFwdINS6_IJSA_SC_SB_EEES9_SE_SG_Li256ELb1ELb1ELb0ELb0EEENS1_36VarlenDynamicPersistentTileSchedulerILi128ELi64ELi256ELi128ELb0ELb1ELb1ELb1ELb0ELb1EEEEEEEEEvNT_6ParamsE --------------------------
	.section	.nv.constant0._ZN7cutlass13device_kernelIN5flash11enable_sm90INS1_16FlashAttnFwdSm90INS1_25CollectiveMainloopFwdSm90ILi2EN4cute5tupleIJNS5_1CILi1EEES8_S8_EEENS6_IJNS7_ILi128EEENS7_ILi64EEENS7_ILi256EEEEEELi256ENS_6half_tEfNS_4arch4Sm90ELb0ELb1ELb0ELb1ELb1ELb1ELb0ELb1ELb1ELb1ELb0ELb0EEENS1_21CollectiveEpilogueFwdINS6_IJSA_SC_SB_EEES9_SE_SG_Li256ELb1ELb1ELb0ELb0EEENS1_36VarlenDynamicPersistentTileSchedulerILi128ELi64ELi256ELi128ELb0ELb1ELb1ELb1ELb0ELb1EEEEEEEEEvNT_6ParamsE,"a",@progbits
	.sectionflags	@""
	.align	4
.nv.constant0._ZN7cutlass13device_kernelIN5flash11enable_sm90INS1_16FlashAttnFwdSm90INS1_25CollectiveMainloopFwdSm90ILi2EN4cute5tupleIJNS5_1CILi1EEES8_S8_EEENS6_IJNS7_ILi128EEENS7_ILi64EEENS7_ILi256EEEEEELi256ENS_6half_tEfNS_4arch4Sm90ELb0ELb1ELb0ELb1ELb1ELb1ELb0ELb1ELb1ELb1ELb0ELb0EEENS1_21CollectiveEpilogueFwdINS6_IJSA_SC_SB_EEES9_SE_SG_Li256ELb1ELb1ELb0ELb0EEENS1_36VarlenDynamicPersistentTileSchedulerILi128ELi64ELi256ELi128ELb0ELb1ELb1ELb1ELb0ELb1EEEEEEEEEvNT_6ParamsE:
	.zero		3584


//--------------------- .nv.constant0._ZN7cutlass13device_kernelIN5flash11enable_sm90INS1_16FlashAttnFwdSm90INS1_25CollectiveMainloopFwdSm90ILi2EN4cute5tupleIJNS5_1CILi1EEES8_S8_EEENS6_IJNS7_ILi128EEENS7_ILi80EEENS7_ILi256EEEEEELi256ENS_6half_tEfNS_4arch4Sm90ELb1ELb0ELb0ELb0ELb1ELb0ELb0ELb1ELb1ELb1ELb0ELb0EEENS1_21CollectiveEpilogueFwdINS6_IJSA_SC_SB_EEES9_SE_SG_Li256ELb0ELb1ELb0ELb0EEENS1_30DynamicPersistentTileSchedulerILi256ELi128ELb0ELb1ELb1EEEEEEEEEvNT_6ParamsE --------------------------
	.section	.nv.constant0._ZN7cutlass13device_kernelIN5flash11enable_sm90INS1_16FlashAttnFwdSm90INS1_25CollectiveMainloopFwdSm90ILi2EN4cute5tupleIJNS5_1CILi1EEES8_S8_EEENS6_IJNS7_ILi128EEENS7_ILi80EEENS7_ILi256EEEEEELi256ENS_6half_tEfNS_4arch4Sm90ELb1ELb0ELb0ELb0ELb1ELb0ELb0ELb1ELb1ELb1ELb0ELb0EEENS1_21CollectiveEpilogueFwdINS6_IJSA_SC_SB_EEES9_SE_SG_Li256ELb0ELb1ELb0ELb0EEENS1_30DynamicPersistentTileSchedulerILi256ELi128ELb0ELb1ELb1EEEEEEEEEvNT_6ParamsE,"a",@progbits
	.sectionflags	@""
	.align	4
.nv.constant0._ZN7cutlass13device_kernelIN5flash11enable_sm90INS1_16FlashAttnFwdSm90INS1_25CollectiveMainloopFwdSm90ILi2EN4cute5tupleIJNS5_1CILi1EEES8_S8_EEENS6_IJNS7_ILi128EEENS7_ILi80EEENS7_ILi256EEEEEELi256ENS_6half_tEfNS_4arch4Sm90ELb1ELb0ELb0ELb0ELb1ELb0ELb0ELb1ELb1ELb1ELb0ELb0EEENS1_21CollectiveEpilogueFwdINS6_IJSA_SC_SB_EEES9_SE_SG_Li256ELb0ELb1ELb0ELb0EEENS1_30DynamicPersistentTileSchedulerILi256ELi128ELb0ELb1ELb1EEEEEEEEEvNT_6ParamsE:
	.zero		3584


//--------------------- .nv.constant0._ZN7cutlass13device_kernelIN5flash11enable_sm90INS1_16FlashAttnFwdSm90INS1_25CollectiveMainloopFwdSm90ILi2EN4cute5tupleIJNS5_1CILi1EEES8_S8_EEENS6_IJNS7_ILi128EEENS7_ILi80EEENS7_ILi256EEEEEELi256ENS_6half_tEfNS_4arch4Sm90ELb1ELb0ELb0ELb1ELb1ELb0ELb0ELb1ELb1ELb1ELb0ELb0EEENS1_21CollectiveEpilogueFwdINS6_IJSA_SC_SB_EEES9_SE_SG_Li256ELb1ELb1ELb0ELb0EEENS1_36VarlenDynamicPersistentTileSchedulerILi128ELi80ELi256ELi128ELb0ELb1ELb1ELb1ELb1ELb1EEEEEEEEEvNT_6ParamsE --------------------------
	.section	.nv.constant0._ZN7cutlass13device_kernelIN5flash11enable_sm90INS1_16FlashAttnFwdSm90INS1_25CollectiveMainloopFwdSm90ILi2EN4cute5tupleIJNS5_1CILi1EEES8_S8_EEENS6_IJNS7_ILi128EEENS7_ILi80EEENS7_ILi256EEEEEELi256ENS_6half_tEfNS_4arch4Sm90ELb1ELb0ELb0ELb1ELb1ELb0ELb0ELb1ELb1ELb1ELb0ELb0EEENS1_21CollectiveEpilogueFwdINS6_IJSA_SC_SB_EEES9_SE_SG_Li256ELb1ELb1ELb0ELb0EEENS1_36VarlenDynamicPersistentTileSchedulerILi128ELi80ELi256ELi128ELb0ELb1ELb1ELb1ELb1ELb1EEEEEEEEEvNT_6ParamsE,"a",@progbits
	.sectionflags	@""
	.align	4
.nv.constant0._ZN7cutlass13device_kernelIN5flash11enable_sm90INS1_16FlashAttnFwdSm90INS1_25CollectiveMainloopFwdSm90ILi2EN4cute5tupleIJNS5_1CILi1EEES8_S8_EEENS6_IJNS7_ILi128EEENS7_ILi80EEENS7_ILi256EEEEEELi256ENS_6half_tEfNS_4arch4Sm90ELb1ELb0ELb0ELb1ELb1ELb0ELb0ELb1ELb1ELb1ELb0ELb0EEENS1_21CollectiveEpilogueFwdINS6_IJSA_SC_SB_EEES9_SE_SG_Li256ELb1ELb1ELb0ELb0EEENS1_36VarlenDynamicPersistentTileSchedulerILi128ELi80ELi256ELi128ELb0ELb1ELb1ELb1ELb1ELb1EEEEEEEEEvNT_6ParamsE:
	.zero		3584


//--------------------- .nv.constant0._ZN7cutlass13device_kernelIN5flash11enable_sm90INS1_16FlashAttnFwdSm90INS1_25CollectiveMainloopFwdSm90ILi2EN4cute5tupleIJNS5_1CILi1EEES8_S8_EEENS6_IJNS7_ILi128EEENS7_ILi80EEENS7_ILi256EEEEEELi256ENS_6half_tEfNS_4arch4Sm90ELb1ELb0ELb0ELb1ELb1ELb1ELb0ELb1ELb1ELb1ELb0ELb0EEENS1_21CollectiveEpilogueFwdINS6_IJSA_SC_SB_EEES9_SE_SG_Li256ELb1ELb1ELb0ELb0EEENS1_36VarlenDynamicPersistentTileSchedulerILi128ELi80ELi256ELi128ELb0ELb1ELb1ELb1ELb1ELb1EEEEEEEEEvNT_6ParamsE --------------------------
	.section	.nv.constant0._ZN7cutlass13device_kernelIN5flash11enable_sm90INS1_16FlashAttnFwdSm90INS1_25CollectiveMainloopFwdSm90ILi2EN4cute5tupleIJNS5_1CILi1EEES8_S8_EEENS6_IJNS7_ILi128EEENS7_ILi80EEENS7_ILi256EEEEEELi256ENS_6half_tEfNS_4arch4Sm90ELb1ELb0ELb0ELb1ELb1ELb1ELb0ELb1ELb1ELb1ELb0ELb0EEENS1_21CollectiveEpilogueFwdINS6_IJSA_SC_SB_EEES9_SE_SG_Li256ELb1ELb1ELb0ELb0EEENS1_36VarlenDynamicPersistentTileSchedulerILi128ELi80ELi256ELi128ELb0ELb1ELb1ELb1ELb1ELb1EEEEEEEEEvNT_6ParamsE,"a",@progbits
	.sectionflags	@""
	.align	4
.nv.constant0._ZN7cutlass13device_kernelIN5flash11enable_sm90INS1_16FlashAttnFwdSm90INS1_25CollectiveMainloopFwdSm90ILi2EN4cute5tupleIJNS5_1CILi1EEES8_S8_EEENS6_IJNS7_ILi128EEENS7_ILi80EEENS7_ILi256EEEEEELi256ENS_6half_tEfNS_4arch4Sm90ELb1ELb0ELb0ELb1ELb1ELb1ELb0ELb1ELb1ELb1ELb0ELb0EEENS1_21CollectiveEpilogueFwdINS6_IJSA_SC_SB_EEES9_SE_SG_Li256ELb1ELb1ELb0ELb0EEENS1_36VarlenDynamicPersistentTileSchedulerILi128ELi80ELi256ELi128ELb0ELb1ELb1ELb1ELb1ELb1EEEEEEEEEvNT_6ParamsE:
	.zero		3584


//--------------------- SYMBOLS --------------------------

	.type		.nv.reservedSmem.offset0,@object
	.size		.nv.reservedSmem.offset0,0x4
